// auto-generated by cutlass_sweep.conv — config: {"arch": "sm_90", "cluster_m": 2, "cluster_n": 1, "conv_kind": "fprop", "dtype": "bf16", "ndim": 2, "tile_k": 64, "tile_m": 256, "tile_n": 128}
#include "cutlass/cutlass.h"
#include "cute/tensor.hpp"
#include "cutlass/kernel_hardware_info.hpp"
#include "cutlass/conv/convolution.h"
#include "cutlass/conv/dispatch_policy.hpp"
#include "cutlass/conv/collective/collective_builder.hpp"
#include "cutlass/conv/kernel/conv_universal.hpp"
#include "cutlass/conv/device/conv_universal_adapter.hpp"
#include "cutlass/epilogue/collective/collective_builder.hpp"

using namespace cute;
using Elem = cutlass::bfloat16_t;
using Acc  = float;
using LayoutAB = cutlass::layout::TensorNHWC;
using LayoutC  = cutlass::layout::TensorNHWC;
constexpr auto ConvOp = cutlass::conv::Operator::kFprop;
using TileShape    = Shape<_256, _128, Shape<_64>>;
using ClusterShape = Shape<_2, _1, _1>;

using CollectiveEpilogue = typename cutlass::epilogue::collective::CollectiveBuilder<
    cutlass::arch::Sm90, cutlass::arch::OpClassTensorOp,
    TileShape, ClusterShape,
    cutlass::epilogue::collective::EpilogueTileAuto,
    Acc, Acc,
    Elem, LayoutC, 128 / cutlass::sizeof_bits<Elem>::value,
    Elem, LayoutC, 128 / cutlass::sizeof_bits<Elem>::value,
    cutlass::epilogue::collective::EpilogueScheduleAuto
  >::CollectiveOp;

using CollectiveMainloop = typename cutlass::conv::collective::CollectiveBuilder<
    cutlass::arch::Sm90, cutlass::arch::OpClassTensorOp, ConvOp,
    Elem, LayoutAB, 128 / cutlass::sizeof_bits<Elem>::value,
    Elem, LayoutAB, 128 / cutlass::sizeof_bits<Elem>::value,
    Acc,
    TileShape, ClusterShape,
    cutlass::conv::collective::StageCountAutoCarveout<
        static_cast<int>(sizeof(typename CollectiveEpilogue::SharedStorage))>,
    cutlass::conv::collective::KernelScheduleAuto
  >::CollectiveOp;

using ProblemShape = cutlass::conv::ConvProblemShape<
    ConvOp, CollectiveMainloop::DispatchPolicy::NumSpatialDimensions>;
using ConvKernel = cutlass::conv::kernel::ConvUniversal<
    ProblemShape, CollectiveMainloop, CollectiveEpilogue>;
using Conv = cutlass::conv::device::ConvUniversalAdapter<ConvKernel>;

auto* _anchor = &cutlass::device_kernel<ConvKernel>;


// ===== COMPILED SASS (sm_90a) =====

	.target	sm_90a

	.elftype	@"ET_EXEC"


//--------------------- .note.nv.tkinfo           --------------------------
	.section	.note.nv.tkinfo,"",@"SHT_NOTE"
	.sectionflags	@"SHF_NOTE_NV_TKINFO"
	.tkinfo
        /*0018*/ 	.word	0x00000002
        /*0030*/ 	.string	""
        /*0030*/ 	.string	"ptxas"
        /*0030*/ 	.string	"Cuda compilation tools, release 13.0, V13.0.88"
        /*0030*/ 	.string	"Build cuda_13.0.r13.0/compiler.36424714_0"
        /*0030*/ 	.string	"-arch sm_90a -m 64 "



//--------------------- .note.nv.cuinfo           --------------------------
	.section	.note.nv.cuinfo,"",@"SHT_NOTE"
	.sectionflags	@"SHF_NOTE_NV_CUINFO"
        /*0018*/ 	.short	0x0002
        /*001a*/ 	.short	0x005a
        /*001c*/ 	.short	0x0082
	.zero		2


//--------------------- .nv.info                  --------------------------
	.section	.nv.info,"",@"SHT_CUDA_INFO"
	.align	4


	//----- nvinfo : EIATTR_REGCOUNT
	.align		4
        /*0000*/ 	.byte	0x04, 0x2f
        /*0002*/ 	.short	(.L_12 - .L_11)
	.align		4
.L_11:
        /*0004*/ 	.word	index@(_ZN7cutlass13device_kernelINS_4conv6kernel13ConvUniversalINS1_16ConvProblemShapeILNS1_8OperatorE0ELi2EEENS1_10collective14CollectiveConvINS1_46MainloopSm90TmaGmmaWarpSpecializedImplicitGemmILS5_0ELi4ELi2EN4cute5tupleIJNSA_1CILi2EEENSC_ILi1EEESE_EEENS1_36KernelImplicitTmaWarpSpecializedSm90ELi1EEENSB_IJNSC_ILi256EEENSC_ILi128EEENSB_IJNSC_ILi64EEEEEEEEENS_10bfloat16_tESN_NSA_8TiledMMAINSA_8MMA_AtomIJNSA_4SM904GMMA28MMA_64x128x16_F32BF16BF16_SSILNSR_5MajorE0ELST_0ELNSR_7ScaleInE1ELSU_1EEEEEENSA_6LayoutINSB_IJSE_SE_SE_EEENSB_IJNSC_ILi0EEESZ_SZ_EEEEENSB_IJNSA_10UnderscoreES12_S12_EEEEENS7_6detail26Sm90ImplicitGemmTileTraitsINSA_20SM90_TMA_LOAD_IM2COLENSA_14ComposedLayoutINSA_7SwizzleILi3ELi4ELi3EEENSA_18smem_ptr_flag_bitsILi16EEENSX_INSB_IJNSB_IJNSC_ILi8EEENSC_ILi32EEEEEENSB_IJSK_SE_EEENSB_IJSE_NSC_ILi4EEEEEEEEENSB_IJNSB_IJSK_NSC_ILi512EEEEEENSB_IJSE_SZ_EEENSB_IJSZ_NSC_ILi16384EEEEEEEEEEEEEvEENS16_INSA_23SM90_TMA_LOAD_MULTICASTENS18_IS1A_S1C_NSX_INSB_IJNSB_IJS1D_NSC_ILi16EEEEEES1G_S1I_EEENSB_IJS1L_S1M_NSB_IJSZ_NSC_ILi8192EEEEEEEEEEEEEvEEEENS_8epilogue10collective6detail29Sm90TmaWarpSpecializedAdapterINS25_15DefaultEpilogueISN_NSB_IJNSB_IJlllEEESE_SZ_EEES2A_NS24_6thread17LinearCombinationISN_Li1EffLNS2B_9ScaleType4KindE0ELNS_15FloatRoundStyleE2ESN_EENS_4gemm15EpilogueDefaultEEEEEvvEEEEvNT_6ParamsE)
        /*0008*/ 	.word	0x000000ff


	//----- nvinfo : EIATTR_FRAME_SIZE
	.align		4
.L_12:
        /*000c*/ 	.byte	0x04, 0x11
        /*000e*/ 	.short	(.L_14 - .L_13)
	.align		4
.L_13:
        /*0010*/ 	.word	index@(_ZN7cutlass13device_kernelINS_4conv6kernel13ConvUniversalINS1_16ConvProblemShapeILNS1_8OperatorE0ELi2EEENS1_10collective14CollectiveConvINS1_46MainloopSm90TmaGmmaWarpSpecializedImplicitGemmILS5_0ELi4ELi2EN4cute5tupleIJNSA_1CILi2EEENSC_ILi1EEESE_EEENS1_36KernelImplicitTmaWarpSpecializedSm90ELi1EEENSB_IJNSC_ILi256EEENSC_ILi128EEENSB_IJNSC_ILi64EEEEEEEEENS_10bfloat16_tESN_NSA_8TiledMMAINSA_8MMA_AtomIJNSA_4SM904GMMA28MMA_64x128x16_F32BF16BF16_SSILNSR_5MajorE0ELST_0ELNSR_7ScaleInE1ELSU_1EEEEEENSA_6LayoutINSB_IJSE_SE_SE_EEENSB_IJNSC_ILi0EEESZ_SZ_EEEEENSB_IJNSA_10UnderscoreES12_S12_EEEEENS7_6detail26Sm90ImplicitGemmTileTraitsINSA_20SM90_TMA_LOAD_IM2COLENSA_14ComposedLayoutINSA_7SwizzleILi3ELi4ELi3EEENSA_18smem_ptr_flag_bitsILi16EEENSX_INSB_IJNSB_IJNSC_ILi8EEENSC_ILi32EEEEEENSB_IJSK_SE_EEENSB_IJSE_NSC_ILi4EEEEEEEEENSB_IJNSB_IJSK_NSC_ILi512EEEEEENSB_IJSE_SZ_EEENSB_IJSZ_NSC_ILi16384EEEEEEEEEEEEEvEENS16_INSA_23SM90_TMA_LOAD_MULTICASTENS18_IS1A_S1C_NSX_INSB_IJNSB_IJS1D_NSC_ILi16EEEEEES1G_S1I_EEENSB_IJS1L_S1M_NSB_IJSZ_NSC_ILi8192EEEEEEEEEEEEEvEEEENS_8epilogue10collective6detail29Sm90TmaWarpSpecializedAdapterINS25_15DefaultEpilogueISN_NSB_IJNSB_IJlllEEESE_SZ_EEES2A_NS24_6thread17LinearCombinationISN_Li1EffLNS2B_9ScaleType4KindE0ELNS_15FloatRoundStyleE2ESN_EENS_4gemm15EpilogueDefaultEEEEEvvEEEEvNT_6ParamsE)
        /*0014*/ 	.word	0x000003f0


	//----- nvinfo : EIATTR_MIN_STACK_SIZE
	.align		4
.L_14:
        /*0018*/ 	.byte	0x04, 0x12
        /*001a*/ 	.short	(.L_16 - .L_15)
	.align		4
.L_15:
        /*001c*/ 	.word	index@(_ZN7cutlass13device_kernelINS_4conv6kernel13ConvUniversalINS1_16ConvProblemShapeILNS1_8OperatorE0ELi2EEENS1_10collective14CollectiveConvINS1_46MainloopSm90TmaGmmaWarpSpecializedImplicitGemmILS5_0ELi4ELi2EN4cute5tupleIJNSA_1CILi2EEENSC_ILi1EEESE_EEENS1_36KernelImplicitTmaWarpSpecializedSm90ELi1EEENSB_IJNSC_ILi256EEENSC_ILi128EEENSB_IJNSC_ILi64EEEEEEEEENS_10bfloat16_tESN_NSA_8TiledMMAINSA_8MMA_AtomIJNSA_4SM904GMMA28MMA_64x128x16_F32BF16BF16_SSILNSR_5MajorE0ELST_0ELNSR_7ScaleInE1ELSU_1EEEEEENSA_6LayoutINSB_IJSE_SE_SE_EEENSB_IJNSC_ILi0EEESZ_SZ_EEEEENSB_IJNSA_10UnderscoreES12_S12_EEEEENS7_6detail26Sm90ImplicitGemmTileTraitsINSA_20SM90_TMA_LOAD_IM2COLENSA_14ComposedLayoutINSA_7SwizzleILi3ELi4ELi3EEENSA_18smem_ptr_flag_bitsILi16EEENSX_INSB_IJNSB_IJNSC_ILi8EEENSC_ILi32EEEEEENSB_IJSK_SE_EEENSB_IJSE_NSC_ILi4EEEEEEEEENSB_IJNSB_IJSK_NSC_ILi512EEEEEENSB_IJSE_SZ_EEENSB_IJSZ_NSC_ILi16384EEEEEEEEEEEEEvEENS16_INSA_23SM90_TMA_LOAD_MULTICASTENS18_IS1A_S1C_NSX_INSB_IJNSB_IJS1D_NSC_ILi16EEEEEES1G_S1I_EEENSB_IJS1L_S1M_NSB_IJSZ_NSC_ILi8192EEEEEEEEEEEEEvEEEENS_8epilogue10collective6detail29Sm90TmaWarpSpecializedAdapterINS25_15DefaultEpilogueISN_NSB_IJNSB_IJlllEEESE_SZ_EEES2A_NS24_6thread17LinearCombinationISN_Li1EffLNS2B_9ScaleType4KindE0ELNS_15FloatRoundStyleE2ESN_EENS_4gemm15EpilogueDefaultEEEEEvvEEEEvNT_6ParamsE)
        /*0020*/ 	.word	0x000003f0
.L_16:


//--------------------- .nv.compat                --------------------------
	.section	.nv.compat,"",@"SHT_CUDA_COMPAT_INFO"
	.align	4
        /*0000*/ 	.byte	0x02, 0x09, 0x01, 0x00, 0x02, 0x02, 0x04, 0x00, 0x02, 0x05, 0x05, 0x00, 0x03, 0x07, 0x01, 0x01
        /*0010*/ 	.byte	0x02, 0x03, 0x01, 0x00, 0x02, 0x06, 0x01, 0x00, 0x04, 0x0b, 0x08, 0x00, 0x00, 0x00, 0x00, 0x00
        /*0020*/ 	.byte	0x00, 0x00, 0x00, 0x00


//--------------------- .nv.info._ZN7cutlass13device_kernelINS_4conv6kernel13ConvUniversalINS1_16ConvProblemShapeILNS1_8OperatorE0ELi2EEENS1_10collective14CollectiveConvINS1_46MainloopSm90TmaGmmaWarpSpecializedImplicitGemmILS5_0ELi4ELi2EN4cute5tupleIJNSA_1CILi2EEENSC_ILi1EEESE_EEENS1_36KernelImplicitTmaWarpSpecializedSm90ELi1EEENSB_IJNSC_ILi256EEENSC_ILi128EEENSB_IJNSC_ILi64EEEEEEEEENS_10bfloat16_tESN_NSA_8TiledMMAINSA_8MMA_AtomIJNSA_4SM904GMMA28MMA_64x128x16_F32BF16BF16_SSILNSR_5MajorE0ELST_0ELNSR_7ScaleInE1ELSU_1EEEEEENSA_6LayoutINSB_IJSE_SE_SE_EEENSB_IJNSC_ILi0EEESZ_SZ_EEEEENSB_IJNSA_10UnderscoreES12_S12_EEEEENS7_6detail26Sm90ImplicitGemmTileTraitsINSA_20SM90_TMA_LOAD_IM2COLENSA_14ComposedLayoutINSA_7SwizzleILi3ELi4ELi3EEENSA_18smem_ptr_flag_bitsILi16EEENSX_INSB_IJNSB_IJNSC_ILi8EEENSC_ILi32EEEEEENSB_IJSK_SE_EEENSB_IJSE_NSC_ILi4EEEEEEEEENSB_IJNSB_IJSK_NSC_ILi512EEEEEENSB_IJSE_SZ_EEENSB_IJSZ_NSC_ILi16384EEEEEEEEEEEEEvEENS16_INSA_23SM90_TMA_LOAD_MULTICASTENS18_IS1A_S1C_NSX_INSB_IJNSB_IJS1D_NSC_ILi16EEEEEES1G_S1I_EEENSB_IJS1L_S1M_NSB_IJSZ_NSC_ILi8192EEEEEEEEEEEEEvEEEENS_8epilogue10collective6detail29Sm90TmaWarpSpecializedAdapterINS25_15DefaultEpilogueISN_NSB_IJNSB_IJlllEEESE_SZ_EEES2A_NS24_6thread17LinearCombinationISN_Li1EffLNS2B_9ScaleType4KindE0ELNS_15FloatRoundStyleE2ESN_EENS_4gemm15EpilogueDefaultEEEEEvvEEEEvNT_6ParamsE --------------------------
	.section	.nv.info._ZN7cutlass13device_kernelINS_4conv6kernel13ConvUniversalINS1_16ConvProblemShapeILNS1_8OperatorE0ELi2EEENS1_10collective14CollectiveConvINS1_46MainloopSm90TmaGmmaWarpSpecializedImplicitGemmILS5_0ELi4ELi2EN4cute5tupleIJNSA_1CILi2EEENSC_ILi1EEESE_EEENS1_36KernelImplicitTmaWarpSpecializedSm90ELi1EEENSB_IJNSC_ILi256EEENSC_ILi128EEENSB_IJNSC_ILi64EEEEEEEEENS_10bfloat16_tESN_NSA_8TiledMMAINSA_8MMA_AtomIJNSA_4SM904GMMA28MMA_64x128x16_F32BF16BF16_SSILNSR_5MajorE0ELST_0ELNSR_7ScaleInE1ELSU_1EEEEEENSA_6LayoutINSB_IJSE_SE_SE_EEENSB_IJNSC_ILi0EEESZ_SZ_EEEEENSB_IJNSA_10UnderscoreES12_S12_EEEEENS7_6detail26Sm90ImplicitGemmTileTraitsINSA_20SM90_TMA_LOAD_IM2COLENSA_14ComposedLayoutINSA_7SwizzleILi3ELi4ELi3EEENSA_18smem_ptr_flag_bitsILi16EEENSX_INSB_IJNSB_IJNSC_ILi8EEENSC_ILi32EEEEEENSB_IJSK_SE_EEENSB_IJSE_NSC_ILi4EEEEEEEEENSB_IJNSB_IJSK_NSC_ILi512EEEEEENSB_IJSE_SZ_EEENSB_IJSZ_NSC_ILi16384EEEEEEEEEEEEEvEENS16_INSA_23SM90_TMA_LOAD_MULTICASTENS18_IS1A_S1C_NSX_INSB_IJNSB_IJS1D_NSC_ILi16EEEEEES1G_S1I_EEENSB_IJS1L_S1M_NSB_IJSZ_NSC_ILi8192EEEEEEEEEEEEEvEEEENS_8epilogue10collective6detail29Sm90TmaWarpSpecializedAdapterINS25_15DefaultEpilogueISN_NSB_IJNSB_IJlllEEESE_SZ_EEES2A_NS24_6thread17LinearCombinationISN_Li1EffLNS2B_9ScaleType4KindE0ELNS_15FloatRoundStyleE2ESN_EENS_4gemm15EpilogueDefaultEEEEEvvEEEEvNT_6ParamsE,"",@"SHT_CUDA_INFO"
	.sectionflags	@""
	.align	4


	//----- nvinfo : EIATTR_CUDA_API_VERSION
	.align		4
        /*0000*/ 	.byte	0x04, 0x37
        /*0002*/ 	.short	(.L_18 - .L_17)
.L_17:
        /*0004*/ 	.word	0x00000082


	//----- nvinfo : EIATTR_KPARAM_INFO
	.align		4
.L_18:
        /*0008*/ 	.byte	0x04, 0x17
        /*000a*/ 	.short	(.L_20 - .L_19)
.L_19:
        /*000c*/ 	.word	0x00000000
        /*0010*/ 	.short	0x0000
        /*0012*/ 	.short	0x0070
        /*0014*/ 	.byte	0x00, 0xf0, 0x01, 0x0e


	//----- nvinfo : EIATTR_SPARSE_MMA_MASK
	.align		4
.L_20:
        /*0018*/ 	.byte	0x03, 0x50
        /*001a*/ 	.short	0x0000


	//----- nvinfo : EIATTR_MAXREG_COUNT
	.align		4
        /*001c*/ 	.byte	0x03, 0x1b
        /*001e*/ 	.short	0x00ff


	//----- nvinfo : EIATTR_NUM_BARRIERS
	.align		4
        /*0020*/ 	.byte	0x02, 0x4c
        /*0022*/ 	.byte	0x01
	.zero		1


	//----- nvinfo : EIATTR_ANNOTATIONS
	.align		4
        /*0024*/ 	.byte	0x04, 0x55
        /*0026*/ 	.short	(.L_22 - .L_21)


	//   ....[0]....
.L_21:
        /*0028*/ 	.word	0x00000001
        /*002c*/ 	.byte	0xb0, 0x0a, 0x00, 0x00, 0x01, 0x00, 0x00, 0x00, 0xf0, 0x0a, 0x00, 0x00, 0x01, 0x00, 0x00, 0x00
        /* <DEDUP_REMOVED lines=372> */
        /*177c*/ 	.byte	0xe0, 0x22, 0x01, 0x00, 0x01, 0x00, 0x00, 0x00, 0xc0, 0x25, 0x01, 0x00


	//----- nvinfo : EIATTR_MERCURY_ISA_VERSION
	.align		4
.L_22:
        /*1788*/ 	.byte	0x03, 0x5f
        /*178a*/ 	.short	0x0101


	//----- nvinfo : EIATTR_COOP_GROUP_MASK_REGIDS
	.align		4
        /*178c*/ 	.byte	0x04, 0x29
        /*178e*/ 	.short	(.L_24 - .L_23)


	//   ....[0]....
.L_23:
        /*1790*/ 	.word	0xffffffff


	//   ....[1]....
        /*1794*/ 	.word	0xffffffff


	//   ....[2]....
        /*1798*/ 	.word	0xffffffff


	//   ....[3]....
        /*179c*/ 	.word	0xffffffff


	//----- nvinfo : EIATTR_COOP_GROUP_INSTR_OFFSETS
	.align		4
.L_24:
        /*17a0*/ 	.byte	0x04, 0x28
        /*17a2*/ 	.short	(.L_26 - .L_25)


	//   ....[0]....
.L_25:
        /*17a4*/ 	.word	0x00000080


	//   ....[1]....
        /*17a8*/ 	.word	0x000000b0


	//   ....[2]....
        /*17ac*/ 	.word	0x000001b0


	//   ....[3]....
        /*17b0*/ 	.word	0x000006d0


	//----- nvinfo : EIATTR_MBARRIER_INSTR_OFFSETS
	.align		4
.L_26:
        /*17b4*/ 	.byte	0x04, 0x39
        /*17b6*/ 	.short	(.L_28 - .L_27)


	//   ....[0]....
.L_27:
        /*17b8*/ 	.word	0x000003c0
        /*17bc*/ 	.word	0x000000ff
        /*17c0*/ 	.word	0x00030000
        /*17c4*/ 	.short	0x0100
        /*17c6*/ 	.byte	0x0a
	.zero		1


	//   ....[1]....
        /*17c8*/ 	.word	0x000003d0
        /*17cc*/ 	.word	0x000000ff
        /*17d0*/ 	.word	0x00030020
        /*17d4*/ 	.short	0x0100
        /*17d6*/ 	.byte	0x0a
	.zero		1


	//   ....[2]....
        /*17d8*/ 	.word	0x000003e0
        /*17dc*/ 	.word	0x000000ff
        /*17e0*/ 	.word	0x00030008
        /*17e4*/ 	.short	0x0100
        /*17e6*/ 	.byte	0x0a
	.zero		1


	//   ....[3]....
        /*17e8*/ 	.word	0x000003f0
        /*17ec*/ 	.word	0x000000ff
        /*17f0*/ 	.word	0x00030028
        /*17f4*/ 	.short	0x0100
        /*17f6*/ 	.byte	0x0a
	.zero		1


	//   ....[4]....
        /*17f8*/ 	.word	0x00000400
        /*17fc*/ 	.word	0x000000ff
        /*1800*/ 	.word	0x00030010
        /*1804*/ 	.short	0x0100
        /*1806*/ 	.byte	0x0a
	.zero		1


	//   ....[5]....
        /*1808*/ 	.word	0x00000410
        /*180c*/ 	.word	0x000000ff
        /*1810*/ 	.word	0x00030030
        /*1814*/ 	.short	0x0100
        /*1816*/ 	.byte	0x0a
	.zero		1


	//   ....[6]....
        /*1818*/ 	.word	0x00000420
        /*181c*/ 	.word	0x000000ff
        /*1820*/ 	.word	0x00030018
        /*1824*/ 	.short	0x0100
        /*1826*/ 	.byte	0x0a
	.zero		1


	//   ....[7]....
        /*1828*/ 	.word	0x00000430
        /*182c*/ 	.word	0x000000ff
        /*1830*/ 	.word	0x00030038
        /*1834*/ 	.short	0x0100
        /*1836*/ 	.byte	0x0a
	.zero		1


	//   ....[8]....
        /*1838*/ 	.word	0x00001590
        /*183c*/ 	.word	0x00000003
        /*1840*/ 	.word	0x00030000
        /*1844*/ 	.short	0x010a
        /*1846*/ 	.byte	0x3f
	.zero		1


	//   ....[9]....
        /*1848*/ 	.word	0x000039d0
        /*184c*/ 	.word	0x00000000
        /*1850*/ 	.word	0x00030000
        /*1854*/ 	.short	0x010a
        /*1856*/ 	.byte	0x3f
	.zero		1


	//   ....[10]....
        /*1858*/ 	.word	0x00006290
        /*185c*/ 	.word	0x00000000
        /*1860*/ 	.word	0x00000000
        /*1864*/ 	.short	0x0101
        /*1866*/ 	.byte	0x3f
	.zero		1


	//   ....[11]....
        /*1868*/ 	.word	0x000064a0
        /*186c*/ 	.word	0x00000005
        /*1870*/ 	.word	0x00000000
        /*1874*/ 	.short	0x0101
        /*1876*/ 	.byte	0x3f
	.zero		1


	//   ....[12]....
        /*1878*/ 	.word	0x00016660
        /*187c*/ 	.word	0x00000011
        /*1880*/ 	.word	0x00030020
        /*1884*/ 	.short	0x010a
        /*1886*/ 	.byte	0x3f
	.zero		1


	//   ....[13]....
        /*1888*/ 	.word	0x00016d00
        /*188c*/ 	.word	0x00000003
        /*1890*/ 	.word	0x00000000
        /*1894*/ 	.short	0x010a
        /*1896*/ 	.byte	0x3f
	.zero		1


	//   ....[14]....
        /*1898*/ 	.word	0x00016dd0
        /*189c*/ 	.word	0x00000003
        /*18a0*/ 	.word	0x00000000
        /*18a4*/ 	.short	0x010a
        /*18a6*/ 	.byte	0x3f
	.zero		1


	//   ....[15]....
        /*18a8*/ 	.word	0x00016ea0
        /*18ac*/ 	.word	0x00000003
        /*18b0*/ 	.word	0x00000000
        /*18b4*/ 	.short	0x010a
        /*18b6*/ 	.byte	0x3f
	.zero		1


	//   ....[16]....
        /*18b8*/ 	.word	0x00016f70
        /*18bc*/ 	.word	0x00000003
        /*18c0*/ 	.word	0x00000000
        /*18c4*/ 	.short	0x010a
        /*18c6*/ 	.byte	0x3f
	.zero		1


	//----- nvinfo : EIATTR_NUM_MBARRIERS
	.align		4
.L_28:
        /*18c8*/ 	.byte	0x03, 0x38
        /*18ca*/ 	.short	0x0008


	//----- nvinfo : EIATTR_EXIT_INSTR_OFFSETS
	.align		4
        /*18cc*/ 	.byte	0x04, 0x1c
        /*18ce*/ 	.short	(.L_30 - .L_29)


	//   ....[0]....
.L_29:
        /*18d0*/ 	.word	0x00000aa0


	//   ....[1]....
        /*18d4*/ 	.word	0x000066f0


	//   ....[2]....
        /*18d8*/ 	.word	0x00011a60


	//   ....[3]....
        /*18dc*/ 	.word	0x00011aa0


	//   ....[4]....
        /*18e0*/ 	.word	0x000163f0


	//   ....[5]....
        /*18e4*/ 	.word	0x00016430


	//   ....[6]....
        /*18e8*/ 	.word	0x00016450


	//   ....[7]....
        /*18ec*/ 	.word	0x00016bd0


	//   ....[8]....
        /*18f0*/ 	.word	0x00016fa0


	//----- nvinfo : EIATTR_MAX_THREADS
	.align		4
.L_30:
        /*18f4*/ 	.byte	0x04, 0x05
        /*18f6*/ 	.short	(.L_32 - .L_31)
.L_31:
        /*18f8*/ 	.word	0x00000100
        /*18fc*/ 	.word	0x00000001
        /*1900*/ 	.word	0x00000001


	//----- nvinfo : EIATTR_CRS_STACK_SIZE
	.align		4
.L_32:
        /*1904*/ 	.byte	0x04, 0x1e
        /*1906*/ 	.short	(.L_34 - .L_33)
.L_33:
        /*1908*/ 	.word	0x00000000


	//----- nvinfo : EIATTR_CBANK_PARAM_SIZE
	.align		4
.L_34:
        /*190c*/ 	.byte	0x03, 0x19
        /*190e*/ 	.short	0x03f0


	//----- nvinfo : EIATTR_PARAM_CBANK
	.align		4
        /*1910*/ 	.byte	0x04, 0x0a
        /*1912*/ 	.short	(.L_36 - .L_35)
	.align		4
.L_35:
        /*1914*/ 	.word	index@(.nv.constant0._ZN7cutlass13device_kernelINS_4conv6kernel13ConvUniversalINS1_16ConvProblemShapeILNS1_8OperatorE0ELi2EEENS1_10collective14CollectiveConvINS1_46MainloopSm90TmaGmmaWarpSpecializedImplicitGemmILS5_0ELi4ELi2EN4cute5tupleIJNSA_1CILi2EEENSC_ILi1EEESE_EEENS1_36KernelImplicitTmaWarpSpecializedSm90ELi1EEENSB_IJNSC_ILi256EEENSC_ILi128EEENSB_IJNSC_ILi64EEEEEEEEENS_10bfloat16_tESN_NSA_8TiledMMAINSA_8MMA_AtomIJNSA_4SM904GMMA28MMA_64x128x16_F32BF16BF16_SSILNSR_5MajorE0ELST_0ELNSR_7ScaleInE1ELSU_1EEEEEENSA_6LayoutINSB_IJSE_SE_SE_EEENSB_IJNSC_ILi0EEESZ_SZ_EEEEENSB_IJNSA_10UnderscoreES12_S12_EEEEENS7_6detail26Sm90ImplicitGemmTileTraitsINSA_20SM90_TMA_LOAD_IM2COLENSA_14ComposedLayoutINSA_7SwizzleILi3ELi4ELi3EEENSA_18smem_ptr_flag_bitsILi16EEENSX_INSB_IJNSB_IJNSC_ILi8EEENSC_ILi32EEEEEENSB_IJSK_SE_EEENSB_IJSE_NSC_ILi4EEEEEEEEENSB_IJNSB_IJSK_NSC_ILi512EEEEEENSB_IJSE_SZ_EEENSB_IJSZ_NSC_ILi16384EEEEEEEEEEEEEvEENS16_INSA_23SM90_TMA_LOAD_MULTICASTENS18_IS1A_S1C_NSX_INSB_IJNSB_IJS1D_NSC_ILi16EEEEEES1G_S1I_EEENSB_IJS1L_S1M_NSB_IJSZ_NSC_ILi8192EEEEEEEEEEEEEvEEEENS_8epilogue10collective6detail29Sm90TmaWarpSpecializedAdapterINS25_15DefaultEpilogueISN_NSB_IJNSB_IJlllEEESE_SZ_EEES2A_NS24_6thread17LinearCombinationISN_Li1EffLNS2B_9ScaleType4KindE0ELNS_15FloatRoundStyleE2ESN_EENS_4gemm15EpilogueDefaultEEEEEvvEEEEvNT_6ParamsE)
        /*1918*/ 	.short	0x0210
        /*191a*/ 	.short	0x03f0


	//----- nvinfo : EIATTR_SW_WAR
	.align		4
.L_36:
        /*191c*/ 	.byte	0x04, 0x36
        /*191e*/ 	.short	(.L_38 - .L_37)
.L_37:
        /*1920*/ 	.word	0x00000008
.L_38:


//--------------------- .nv.callgraph             --------------------------
	.section	.nv.callgraph,"",@"SHT_CUDA_CALLGRAPH"
	.align	4
	.sectionentsize	8
	.align		4
        /*0000*/ 	.word	0x00000000
	.align		4
        /*0004*/ 	.word	0xffffffff
	.align		4
        /*0008*/ 	.word	0x00000000
	.align		4
        /*000c*/ 	.word	0xfffffffe
	.align		4
        /*0010*/ 	.word	0x00000000
	.align		4
        /*0014*/ 	.word	0xfffffffd
	.align		4
        /*0018*/ 	.word	0x00000000
	.align		4
        /*001c*/ 	.word	0xfffffffc


//--------------------- .nv.constant4             --------------------------
	.section	.nv.constant4,"a",@progbits
	.align	8
	.align		8
.nv.constant4:
        /*0000*/ 	.dword	_ZN39_INTERNAL_39cc237c_4_k_cu_9e90faea_39954cuda3std3__45__cpo5beginE
	.align		8
        /*0008*/ 	.dword	_ZN39_INTERNAL_39cc237c_4_k_cu_9e90faea_39954cuda3std3__45__cpo3endE
	.align		8
        /*0010*/ 	.dword	_ZN39_INTERNAL_39cc237c_4_k_cu_9e90faea_39954cuda3std3__45__cpo6cbeginE
	.align		8
        /*0018*/ 	.dword	_ZN39_INTERNAL_39cc237c_4_k_cu_9e90faea_39954cuda3std3__45__cpo4cendE
	.align		8
        /*0020*/ 	.dword	_ZN39_INTERNAL_39cc237c_4_k_cu_9e90faea_39954cuda3std3__441_GLOBAL__N__39cc237c_4_k_cu_9e90faea_39956ignoreE
	.align		8
        /*0028*/ 	.dword	_ZN39_INTERNAL_39cc237c_4_k_cu_9e90faea_39954cuda3std3__419piecewise_constructE
	.align		8
        /*0030*/ 	.dword	_ZN39_INTERNAL_39cc237c_4_k_cu_9e90faea_39954cuda3std3__48in_placeE
	.align		8
        /*0038*/ 	.dword	_ZN39_INTERNAL_39cc237c_4_k_cu_9e90faea_39954cuda3std6ranges3__45__cpo4swapE
	.align		8
        /*0040*/ 	.dword	_ZN39_INTERNAL_39cc237c_4_k_cu_9e90faea_39954cuda3std6ranges3__45__cpo9iter_moveE
	.align		8
        /*0048*/ 	.dword	_ZN39_INTERNAL_39cc237c_4_k_cu_9e90faea_39954cute7productE
	.align		8
        /*0050*/ 	.dword	_ZN39_INTERNAL_39cc237c_4_k_cu_9e90faea_39954cute1_E


//--------------------- .text._ZN7cutlass13device_kernelINS_4conv6kernel13ConvUniversalINS1_16ConvProblemShapeILNS1_8OperatorE0ELi2EEENS1_10collective14CollectiveConvINS1_46MainloopSm90TmaGmmaWarpSpecializedImplicitGemmILS5_0ELi4ELi2EN4cute5tupleIJNSA_1CILi2EEENSC_ILi1EEESE_EEENS1_36KernelImplicitTmaWarpSpecializedSm90ELi1EEENSB_IJNSC_ILi256EEENSC_ILi128EEENSB_IJNSC_ILi64EEEEEEEEENS_10bfloat16_tESN_NSA_8TiledMMAINSA_8MMA_AtomIJNSA_4SM904GMMA28MMA_64x128x16_F32BF16BF16_SSILNSR_5MajorE0ELST_0ELNSR_7ScaleInE1ELSU_1EEEEEENSA_6LayoutINSB_IJSE_SE_SE_EEENSB_IJNSC_ILi0EEESZ_SZ_EEEEENSB_IJNSA_10UnderscoreES12_S12_EEEEENS7_6detail26Sm90ImplicitGemmTileTraitsINSA_20SM90_TMA_LOAD_IM2COLENSA_14ComposedLayoutINSA_7SwizzleILi3ELi4ELi3EEENSA_18smem_ptr_flag_bitsILi16EEENSX_INSB_IJNSB_IJNSC_ILi8EEENSC_ILi32EEEEEENSB_IJSK_SE_EEENSB_IJSE_NSC_ILi4EEEEEEEEENSB_IJNSB_IJSK_NSC_ILi512EEEEEENSB_IJSE_SZ_EEENSB_IJSZ_NSC_ILi16384EEEEEEEEEEEEEvEENS16_INSA_23SM90_TMA_LOAD_MULTICASTENS18_IS1A_S1C_NSX_INSB_IJNSB_IJS1D_NSC_ILi16EEEEEES1G_S1I_EEENSB_IJS1L_S1M_NSB_IJSZ_NSC_ILi8192EEEEEEEEEEEEEvEEEENS_8epilogue10collective6detail29Sm90TmaWarpSpecializedAdapterINS25_15DefaultEpilogueISN_NSB_IJNSB_IJlllEEESE_SZ_EEES2A_NS24_6thread17LinearCombinationISN_Li1EffLNS2B_9ScaleType4KindE0ELNS_15FloatRoundStyleE2ESN_EENS_4gemm15EpilogueDefaultEEEEEvvEEEEvNT_6ParamsE --------------------------
	.section	.text._ZN7cutlass13device_kernelINS_4conv6kernel13ConvUniversalINS1_16ConvProblemShapeILNS1_8OperatorE0ELi2EEENS1_10collective14CollectiveConvINS1_46MainloopSm90TmaGmmaWarpSpecializedImplicitGemmILS5_0ELi4ELi2EN4cute5tupleIJNSA_1CILi2EEENSC_ILi1EEESE_EEENS1_36KernelImplicitTmaWarpSpecializedSm90ELi1EEENSB_IJNSC_ILi256EEENSC_ILi128EEENSB_IJNSC_ILi64EEEEEEEEENS_10bfloat16_tESN_NSA_8TiledMMAINSA_8MMA_AtomIJNSA_4SM904GMMA28MMA_64x128x16_F32BF16BF16_SSILNSR_5MajorE0ELST_0ELNSR_7ScaleInE1ELSU_1EEEEEENSA_6LayoutINSB_IJSE_SE_SE_EEENSB_IJNSC_ILi0EEESZ_SZ_EEEEENSB_IJNSA_10UnderscoreES12_S12_EEEEENS7_6detail26Sm90ImplicitGemmTileTraitsINSA_20SM90_TMA_LOAD_IM2COLENSA_14ComposedLayoutINSA_7SwizzleILi3ELi4ELi3EEENSA_18smem_ptr_flag_bitsILi16EEENSX_INSB_IJNSB_IJNSC_ILi8EEENSC_ILi32EEEEEENSB_IJSK_SE_EEENSB_IJSE_NSC_ILi4EEEEEEEEENSB_IJNSB_IJSK_NSC_ILi512EEEEEENSB_IJSE_SZ_EEENSB_IJSZ_NSC_ILi16384EEEEEEEEEEEEEvEENS16_INSA_23SM90_TMA_LOAD_MULTICASTENS18_IS1A_S1C_NSX_INSB_IJNSB_IJS1D_NSC_ILi16EEEEEES1G_S1I_EEENSB_IJS1L_S1M_NSB_IJSZ_NSC_ILi8192EEEEEEEEEEEEEvEEEENS_8epilogue10collective6detail29Sm90TmaWarpSpecializedAdapterINS25_15DefaultEpilogueISN_NSB_IJNSB_IJlllEEESE_SZ_EEES2A_NS24_6thread17LinearCombinationISN_Li1EffLNS2B_9ScaleType4KindE0ELNS_15FloatRoundStyleE2ESN_EENS_4gemm15EpilogueDefaultEEEEEvvEEEEvNT_6ParamsE,"ax",@progbits
	.align	128
.text._ZN7cutlass13device_kernelINS_4conv6kernel13ConvUniversalINS1_16ConvProblemShapeILNS1_8OperatorE0ELi2EEENS1_10collective14CollectiveConvINS1_46MainloopSm90TmaGmmaWarpSpecializedImplicitGemmILS5_0ELi4ELi2EN4cute5tupleIJNSA_1CILi2EEENSC_ILi1EEESE_EEENS1_36KernelImplicitTmaWarpSpecializedSm90ELi1EEENSB_IJNSC_ILi256EEENSC_ILi128EEENSB_IJNSC_ILi64EEEEEEEEENS_10bfloat16_tESN_NSA_8TiledMMAINSA_8MMA_AtomIJNSA_4SM904GMMA28MMA_64x128x16_F32BF16BF16_SSILNSR_5MajorE0ELST_0ELNSR_7ScaleInE1ELSU_1EEEEEENSA_6LayoutINSB_IJSE_SE_SE_EEENSB_IJNSC_ILi0EEESZ_SZ_EEEEENSB_IJNSA_10UnderscoreES12_S12_EEEEENS7_6detail26Sm90ImplicitGemmTileTraitsINSA_20SM90_TMA_LOAD_IM2COLENSA_14ComposedLayoutINSA_7SwizzleILi3ELi4ELi3EEENSA_18smem_ptr_flag_bitsILi16EEENSX_INSB_IJNSB_IJNSC_ILi8EEENSC_ILi32EEEEEENSB_IJSK_SE_EEENSB_IJSE_NSC_ILi4EEEEEEEEENSB_IJNSB_IJSK_NSC_ILi512EEEEEENSB_IJSE_SZ_EEENSB_IJSZ_NSC_ILi16384EEEEEEEEEEEEEvEENS16_INSA_23SM90_TMA_LOAD_MULTICASTENS18_IS1A_S1C_NSX_INSB_IJNSB_IJS1D_NSC_ILi16EEEEEES1G_S1I_EEENSB_IJS1L_S1M_NSB_IJSZ_NSC_ILi8192EEEEEEEEEEEEEvEEEENS_8epilogue10collective6detail29Sm90TmaWarpSpecializedAdapterINS25_15DefaultEpilogueISN_NSB_IJNSB_IJlllEEESE_SZ_EEES2A_NS24_6thread17LinearCombinationISN_Li1EffLNS2B_9ScaleType4KindE0ELNS_15FloatRoundStyleE2ESN_EENS_4gemm15EpilogueDefaultEEEEEvvEEEEvNT_6ParamsE:
        .type           _ZN7cutlass13device_kernelINS_4conv6kernel13ConvUniversalINS1_16ConvProblemShapeILNS1_8OperatorE0ELi2EEENS1_10collective14CollectiveConvINS1_46MainloopSm90TmaGmmaWarpSpecializedImplicitGemmILS5_0ELi4ELi2EN4cute5tupleIJNSA_1CILi2EEENSC_ILi1EEESE_EEENS1_36KernelImplicitTmaWarpSpecializedSm90ELi1EEENSB_IJNSC_ILi256EEENSC_ILi128EEENSB_IJNSC_ILi64EEEEEEEEENS_10bfloat16_tESN_NSA_8TiledMMAINSA_8MMA_AtomIJNSA_4SM904GMMA28MMA_64x128x16_F32BF16BF16_SSILNSR_5MajorE0ELST_0ELNSR_7ScaleInE1ELSU_1EEEEEENSA_6LayoutINSB_IJSE_SE_SE_EEENSB_IJNSC_ILi0EEESZ_SZ_EEEEENSB_IJNSA_10UnderscoreES12_S12_EEEEENS7_6detail26Sm90ImplicitGemmTileTraitsINSA_20SM90_TMA_LOAD_IM2COLENSA_14ComposedLayoutINSA_7SwizzleILi3ELi4ELi3EEENSA_18smem_ptr_flag_bitsILi16EEENSX_INSB_IJNSB_IJNSC_ILi8EEENSC_ILi32EEEEEENSB_IJSK_SE_EEENSB_IJSE_NSC_ILi4EEEEEEEEENSB_IJNSB_IJSK_NSC_ILi512EEEEEENSB_IJSE_SZ_EEENSB_IJSZ_NSC_ILi16384EEEEEEEEEEEEEvEENS16_INSA_23SM90_TMA_LOAD_MULTICASTENS18_IS1A_S1C_NSX_INSB_IJNSB_IJS1D_NSC_ILi16EEEEEES1G_S1I_EEENSB_IJS1L_S1M_NSB_IJSZ_NSC_ILi8192EEEEEEEEEEEEEvEEEENS_8epilogue10collective6detail29Sm90TmaWarpSpecializedAdapterINS25_15DefaultEpilogueISN_NSB_IJNSB_IJlllEEESE_SZ_EEES2A_NS24_6thread17LinearCombinationISN_Li1EffLNS2B_9ScaleType4KindE0ELNS_15FloatRoundStyleE2ESN_EENS_4gemm15EpilogueDefaultEEEEEvvEEEEvNT_6ParamsE,@function
        .size           _ZN7cutlass13device_kernelINS_4conv6kernel13ConvUniversalINS1_16ConvProblemShapeILNS1_8OperatorE0ELi2EEENS1_10collective14CollectiveConvINS1_46MainloopSm90TmaGmmaWarpSpecializedImplicitGemmILS5_0ELi4ELi2EN4cute5tupleIJNSA_1CILi2EEENSC_ILi1EEESE_EEENS1_36KernelImplicitTmaWarpSpecializedSm90ELi1EEENSB_IJNSC_ILi256EEENSC_ILi128EEENSB_IJNSC_ILi64EEEEEEEEENS_10bfloat16_tESN_NSA_8TiledMMAINSA_8MMA_AtomIJNSA_4SM904GMMA28MMA_64x128x16_F32BF16BF16_SSILNSR_5MajorE0ELST_0ELNSR_7ScaleInE1ELSU_1EEEEEENSA_6LayoutINSB_IJSE_SE_SE_EEENSB_IJNSC_ILi0EEESZ_SZ_EEEEENSB_IJNSA_10UnderscoreES12_S12_EEEEENS7_6detail26Sm90ImplicitGemmTileTraitsINSA_20SM90_TMA_LOAD_IM2COLENSA_14ComposedLayoutINSA_7SwizzleILi3ELi4ELi3EEENSA_18smem_ptr_flag_bitsILi16EEENSX_INSB_IJNSB_IJNSC_ILi8EEENSC_ILi32EEEEEENSB_IJSK_SE_EEENSB_IJSE_NSC_ILi4EEEEEEEEENSB_IJNSB_IJSK_NSC_ILi512EEEEEENSB_IJSE_SZ_EEENSB_IJSZ_NSC_ILi16384EEEEEEEEEEEEEvEENS16_INSA_23SM90_TMA_LOAD_MULTICASTENS18_IS1A_S1C_NSX_INSB_IJNSB_IJS1D_NSC_ILi16EEEEEES1G_S1I_EEENSB_IJS1L_S1M_NSB_IJSZ_NSC_ILi8192EEEEEEEEEEEEEvEEEENS_8epilogue10collective6detail29Sm90TmaWarpSpecializedAdapterINS25_15DefaultEpilogueISN_NSB_IJNSB_IJlllEEESE_SZ_EEES2A_NS24_6thread17LinearCombinationISN_Li1EffLNS2B_9ScaleType4KindE0ELNS_15FloatRoundStyleE2ESN_EENS_4gemm15EpilogueDefaultEEEEEvvEEEEvNT_6ParamsE,(.L_x_539 - _ZN7cutlass13device_kernelINS_4conv6kernel13ConvUniversalINS1_16ConvProblemShapeILNS1_8OperatorE0ELi2EEENS1_10collective14CollectiveConvINS1_46MainloopSm90TmaGmmaWarpSpecializedImplicitGemmILS5_0ELi4ELi2EN4cute5tupleIJNSA_1CILi2EEENSC_ILi1EEESE_EEENS1_36KernelImplicitTmaWarpSpecializedSm90ELi1EEENSB_IJNSC_ILi256EEENSC_ILi128EEENSB_IJNSC_ILi64EEEEEEEEENS_10bfloat16_tESN_NSA_8TiledMMAINSA_8MMA_AtomIJNSA_4SM904GMMA28MMA_64x128x16_F32BF16BF16_SSILNSR_5MajorE0ELST_0ELNSR_7ScaleInE1ELSU_1EEEEEENSA_6LayoutINSB_IJSE_SE_SE_EEENSB_IJNSC_ILi0EEESZ_SZ_EEEEENSB_IJNSA_10UnderscoreES12_S12_EEEEENS7_6detail26Sm90ImplicitGemmTileTraitsINSA_20SM90_TMA_LOAD_IM2COLENSA_14ComposedLayoutINSA_7SwizzleILi3ELi4ELi3EEENSA_18smem_ptr_flag_bitsILi16EEENSX_INSB_IJNSB_IJNSC_ILi8EEENSC_ILi32EEEEEENSB_IJSK_SE_EEENSB_IJSE_NSC_ILi4EEEEEEEEENSB_IJNSB_IJSK_NSC_ILi512EEEEEENSB_IJSE_SZ_EEENSB_IJSZ_NSC_ILi16384EEEEEEEEEEEEEvEENS16_INSA_23SM90_TMA_LOAD_MULTICASTENS18_IS1A_S1C_NSX_INSB_IJNSB_IJS1D_NSC_ILi16EEEEEES1G_S1I_EEENSB_IJS1L_S1M_NSB_IJSZ_NSC_ILi8192EEEEEEEEEEEEEvEEEENS_8epilogue10collective6detail29Sm90TmaWarpSpecializedAdapterINS25_15DefaultEpilogueISN_NSB_IJNSB_IJlllEEESE_SZ_EEES2A_NS24_6thread17LinearCombinationISN_Li1EffLNS2B_9ScaleType4KindE0ELNS_15FloatRoundStyleE2ESN_EENS_4gemm15EpilogueDefaultEEEEEvvEEEEvNT_6ParamsE)
        .other          _ZN7cutlass13device_kernelINS_4conv6kernel13ConvUniversalINS1_16ConvProblemShapeILNS1_8OperatorE0ELi2EEENS1_10collective14CollectiveConvINS1_46MainloopSm90TmaGmmaWarpSpecializedImplicitGemmILS5_0ELi4ELi2EN4cute5tupleIJNSA_1CILi2EEENSC_ILi1EEESE_EEENS1_36KernelImplicitTmaWarpSpecializedSm90ELi1EEENSB_IJNSC_ILi256EEENSC_ILi128EEENSB_IJNSC_ILi64EEEEEEEEENS_10bfloat16_tESN_NSA_8TiledMMAINSA_8MMA_AtomIJNSA_4SM904GMMA28MMA_64x128x16_F32BF16BF16_SSILNSR_5MajorE0ELST_0ELNSR_7ScaleInE1ELSU_1EEEEEENSA_6LayoutINSB_IJSE_SE_SE_EEENSB_IJNSC_ILi0EEESZ_SZ_EEEEENSB_IJNSA_10UnderscoreES12_S12_EEEEENS7_6detail26Sm90ImplicitGemmTileTraitsINSA_20SM90_TMA_LOAD_IM2COLENSA_14ComposedLayoutINSA_7SwizzleILi3ELi4ELi3EEENSA_18smem_ptr_flag_bitsILi16EEENSX_INSB_IJNSB_IJNSC_ILi8EEENSC_ILi32EEEEEENSB_IJSK_SE_EEENSB_IJSE_NSC_ILi4EEEEEEEEENSB_IJNSB_IJSK_NSC_ILi512EEEEEENSB_IJSE_SZ_EEENSB_IJSZ_NSC_ILi16384EEEEEEEEEEEEEvEENS16_INSA_23SM90_TMA_LOAD_MULTICASTENS18_IS1A_S1C_NSX_INSB_IJNSB_IJS1D_NSC_ILi16EEEEEES1G_S1I_EEENSB_IJS1L_S1M_NSB_IJSZ_NSC_ILi8192EEEEEEEEEEEEEvEEEENS_8epilogue10collective6detail29Sm90TmaWarpSpecializedAdapterINS25_15DefaultEpilogueISN_NSB_IJNSB_IJlllEEESE_SZ_EEES2A_NS24_6thread17LinearCombinationISN_Li1EffLNS2B_9ScaleType4KindE0ELNS_15FloatRoundStyleE2ESN_EENS_4gemm15EpilogueDefaultEEEEEvvEEEEvNT_6ParamsE,@"STO_CUDA_ENTRY STV_DEFAULT"
_ZN7cutlass13device_kernelINS_4conv6kernel13ConvUniversalINS1_16ConvProblemShapeILNS1_8OperatorE0ELi2EEENS1_10collective14CollectiveConvINS1_46MainloopSm90TmaGmmaWarpSpecializedImplicitGemmILS5_0ELi4ELi2EN4cute5tupleIJNSA_1CILi2EEENSC_ILi1EEESE_EEENS1_36KernelImplicitTmaWarpSpecializedSm90ELi1EEENSB_IJNSC_ILi256EEENSC_ILi128EEENSB_IJNSC_ILi64EEEEEEEEENS_10bfloat16_tESN_NSA_8TiledMMAINSA_8MMA_AtomIJNSA_4SM904GMMA28MMA_64x128x16_F32BF16BF16_SSILNSR_5MajorE0ELST_0ELNSR_7ScaleInE1ELSU_1EEEEEENSA_6LayoutINSB_IJSE_SE_SE_EEENSB_IJNSC_ILi0EEESZ_SZ_EEEEENSB_IJNSA_10UnderscoreES12_S12_EEEEENS7_6detail26Sm90ImplicitGemmTileTraitsINSA_20SM90_TMA_LOAD_IM2COLENSA_14ComposedLayoutINSA_7SwizzleILi3ELi4ELi3EEENSA_18smem_ptr_flag_bitsILi16EEENSX_INSB_IJNSB_IJNSC_ILi8EEENSC_ILi32EEEEEENSB_IJSK_SE_EEENSB_IJSE_NSC_ILi4EEEEEEEEENSB_IJNSB_IJSK_NSC_ILi512EEEEEENSB_IJSE_SZ_EEENSB_IJSZ_NSC_ILi16384EEEEEEEEEEEEEvEENS16_INSA_23SM90_TMA_LOAD_MULTICASTENS18_IS1A_S1C_NSX_INSB_IJNSB_IJS1D_NSC_ILi16EEEEEES1G_S1I_EEENSB_IJS1L_S1M_NSB_IJSZ_NSC_ILi8192EEEEEEEEEEEEEvEEEENS_8epilogue10collective6detail29Sm90TmaWarpSpecializedAdapterINS25_15DefaultEpilogueISN_NSB_IJNSB_IJlllEEESE_SZ_EEES2A_NS24_6thread17LinearCombinationISN_Li1EffLNS2B_9ScaleType4KindE0ELNS_15FloatRoundStyleE2ESN_EENS_4gemm15EpilogueDefaultEEEEEvvEEEEvNT_6ParamsE:
[----:B------:R-:W0:Y:S01]  /*0000*/  LDC R1, c[0x0][0x28] ;  /* 0x00000a00ff017b82 */ /* 0x000e220000000800 */
[----:B------:R-:W1:Y:S01]  /*0010*/  S2R R6, SR_TID.X ;  /* 0x0000000000067919 */ /* 0x000e620000002100 */
[----:B------:R-:W-:Y:S01]  /*0020*/  ELECT P0, URZ, PT ;  /* 0x00000000003f782f */ /* 0x000fe20003800000 */
[----:B------:R-:W-:Y:S01]  /*0030*/  BSSY B0, `(.L_x_0) ;  /* 0x0000017000007945 */ /* 0x000fe20003800000 */
[----:B0-----:R-:W-:Y:S01]  /*0040*/  VIADD R1, R1, 0xfffffc10 ;  /* 0xfffffc1001017836 */ /* 0x001fe20000000000 */
[----:B------:R-:W0:Y:S01]  /*0050*/  S2R R7, SR_CTAID.X ;  /* 0x0000000000077919 */ /* 0x000e220000002500 */
[--C-:B-1----:R-:W-:Y:S02]  /*0060*/  SHF.R.U32.HI R0, RZ, 0x5, R6.reuse ;  /* 0x00000005ff007819 */ /* 0x102fe40000011606 */
[----:B------:R-:W-:-:S03]  /*0070*/  SHF.R.S32.HI R3, RZ, 0x1f, R6 ;  /* 0x0000001fff037819 */ /* 0x000fc60000011406 */
[----:B------:R-:W1:Y:S02]  /*0080*/  SHFL.IDX PT, R2, R0, RZ, 0x1f ;  /* 0x00001fff00027589 */ /* 0x000e6400000e0000 */
[----:B-1----:R-:W-:Y:S02]  /*0090*/  R2UR UR4, R2 ;  /* 0x00000000020472ca */ /* 0x002fe400000e0000 */
[----:B------:R-:W-:-:S06]  /*00a0*/  SHF.R.U32.HI R2, RZ, 0x7, R6 ;  /* 0x00000007ff027819 */ /* 0x000fcc0000011606 */
[----:B------:R-:W1:Y:S05]  /*00b0*/  SHFL.IDX PT, R2, R2, RZ, 0x1f ;  /* 0x00001fff02027589 */ /* 0x000e6a00000e0000 */
[----:B------:R-:W-:Y:S02]  /*00c0*/  USHF.R.S32.HI UR5, URZ, 0x1f, UR4 ;  /* 0x0000001f3f057899 */ /* 0x000fe40008011404 */
[----:B------:R-:W-:Y:S02]  /*00d0*/  ISETP.NE.OR P0, PT, RZ, UR4, !P0 ;  /* 0x00000004ff007c0c */ /* 0x000fe4000c705670 */
[----:B------:R-:W-:-:S04]  /*00e0*/  ULEA.HI UR5, UR5, UR4, URZ, 0x2 ;  /* 0x0000000405057291 */ /* 0x000fc8000f8f103f */
[----:B------:R-:W-:-:S04]  /*00f0*/  ULOP3.LUT UR5, UR5, 0xfffffffc, URZ, 0xc0, !UPT ;  /* 0xfffffffc05057892 */ /* 0x000fc8000f8ec03f */
[----:B------:R-:W-:-:S03]  /*0100*/  UIADD3 UR7, UR4, -UR5, URZ ;  /* 0x8000000504077290 */ /* 0x000fc6000fffe03f */
[----:B0-----:R-:W-:Y:S09]  /*0110*/  @P0 BRA `(.L_x_1) ;  /* 0x0000000000200947 */ /* 0x001ff20003800000 */
[----:B------:R-:W-:Y:S02]  /*0120*/  ULDC.64 UR4, c[0x0][0x198] ;  /* 0x0000660000047ab9 */ /* 0x000fe40000000a00 */
[----:B------:R-:W-:Y:S02]  /*0130*/  UIADD3 UR8, UP0, UR4, 0xf0, URZ ;  /* 0x000000f004087890 */ /* 0x000fe4000ff1e03f */
[----:B------:R-:W-:Y:S02]  /*0140*/  UIADD3 UR4, UP1, UR4, 0x1f0, URZ ;  /* 0x000001f004047890 */ /* 0x000fe4000ff3e03f */
[----:B------:R-:W-:Y:S02]  /*0150*/  UIADD3.X UR9, URZ, UR5, URZ, UP0, !UPT ;  /* 0x000000053f097290 */ /* 0x000fe400087fe43f */
[----:B------:R-:W-:-:S07]  /*0160*/  UIADD3.X UR5, URZ, UR5, URZ, UP1, !UPT ;  /* 0x000000053f057290 */ /* 0x000fce0008ffe43f */
[----:B------:R0:W-:Y:S02]  /*0170*/  UTMACCTL.PF [UR8] ;  /* 0x00000000080079b9 */ /* 0x0001e40008040000 */
[----:B------:R0:W-:Y:S02]  /*0180*/  UTMACCTL.PF [UR4] ;  /* 0x00000000040079b9 */ /* 0x0001e40008040000 */
[----:B0-----:R-:W-:Y:S01]  /*0190*/  NOP ;  /* 0x0000000000007918 */ /* 0x001fe20000000000 */
.L_x_1:
[----:B------:R-:W-:Y:S05]  /*01a0*/  BSYNC B0 ;  /* 0x0000000000007941 */ /* 0x000fea0003800000 */
.L_x_0:
[----:B------:R-:W0:Y:S01]  /*01b0*/  SHFL.IDX PT, R0, R0, RZ, 0x1f ;  /* 0x00001fff00007589 */ /* 0x000e2200000e0000 */
[----:B------:R-:W-:Y:S02]  /*01c0*/  LEA.HI R3, R3, R6, RZ, 0x7 ;  /* 0x0000000603037211 */ /* 0x000fe400078f38ff */
[----:B-1----:R-:W-:Y:S01]  /*01d0*/  R2UR UR12, R2 ;  /* 0x00000000020c72ca */ /* 0x002fe200000e0000 */
[----:B------:R-:W1:Y:S01]  /*01e0*/  S2R R9, SR_CTAID.Y ;  /* 0x0000000000097919 */ /* 0x000e620000002600 */
[----:B------:R-:W-:Y:S02]  /*01f0*/  LOP3.LUT R3, R3, 0xffffff80, RZ, 0xc0, !PT ;  /* 0xffffff8003037812 */ /* 0x000fe400078ec0ff */
[----:B------:R-:W-:-:S03]  /*0200*/  I2FP.F32.U32 R4, R7 ;  /* 0x0000000700047245 */ /* 0x000fc60000201000 */
[----:B------:R-:W-:-:S05]  /*0210*/  IMAD.IADD R11, R6, 0x1, -R3 ;  /* 0x00000001060b7824 */ /* 0x000fca00078e0a03 */
[----:B------:R-:W-:Y:S01]  /*0220*/  SHF.R.S32.HI R2, RZ, 0x1f, R11 ;  /* 0x0000001fff027819 */ /* 0x000fe2000001140b */
[----:B------:R-:W-:Y:S02]  /*0230*/  ULOP3.LUT UP0, URZ, UR12, UR7, URZ, 0xfc, !UPT ;  /* 0x000000070c3f7292 */ /* 0x000fe4000f80fc3f */
[----:B------:R-:W-:Y:S01]  /*0240*/  UISETP.NE.AND UP1, UPT, UR12, 0x1, UPT ;  /* 0x000000010c00788c */ /* 0x000fe2000bf25270 */
[----:B------:R-:W-:Y:S01]  /*0250*/  LEA.HI R2, R2, R11, RZ, 0x3 ;  /* 0x0000000b02027211 */ /* 0x000fe200078f18ff */
[----:B------:R-:W-:-:S03]  /*0260*/  USEL UR6, URZ, 0x1, UP0 ;  /* 0x000000013f067887 */ /* 0x000fc60008000000 */
[--C-:B------:R-:W-:Y:S01]  /*0270*/  SHF.R.S32.HI R3, RZ, 0x3, R2.reuse ;  /* 0x00000003ff037819 */ /* 0x100fe20000011402 */
[----:B------:R-:W-:Y:S01]  /*0280*/  USEL UR6, UR6, 0x2, UP1 ;  /* 0x0000000206067887 */ /* 0x000fe20008800000 */
[----:B0-----:R-:W-:Y:S02]  /*0290*/  ISETP.NE.AND P0, PT, R0, RZ, PT ;  /* 0x000000ff0000720c */ /* 0x001fe40003f05270 */
[----:B------:R-:W-:Y:S02]  /*02a0*/  SHF.R.S32.HI R2, RZ, 0x1f, R2 ;  /* 0x0000001fff027819 */ /* 0x000fe40000011402 */
[----:B------:R-:W-:Y:S02]  /*02b0*/  SHF.R.S32.HI R5, RZ, 0x1f, R0 ;  /* 0x0000001fff057819 */ /* 0x000fe40000011400 */
[----:B------:R-:W-:Y:S02]  /*02c0*/  LEA.HI R2, R2, R3, RZ, 0x2 ;  /* 0x0000000302027211 */ /* 0x000fe400078f10ff */
[----:B------:R-:W-:-:S05]  /*02d0*/  LEA.HI R5, R5, R0, RZ, 0x2 ;  /* 0x0000000005057211 */ /* 0x000fca00078f10ff */
[----:B-1----:R-:W-:Y:S05]  /*02e0*/  @P0 BRA `(.L_x_2) ;  /* 0x0000000000580947 */ /* 0x002fea0003800000 */
[----:B------:R-:W0:Y:S01]  /*02f0*/  S2UR UR10, SR_CgaCtaId ;  /* 0x00000000000a79c3 */ /* 0x000e220000008800 */
[----:B------:R-:W-:Y:S01]  /*0300*/  UMOV UR4, 0x400 ;  /* 0x0000040000047882 */ /* 0x000fe20000000000 */
[----:B------:R-:W-:Y:S01]  /*0310*/  UMOV UR5, 0x1 ;  /* 0x0000000100057882 */ /* 0x000fe20000000000 */
[----:B------:R-:W-:Y:S01]  /*0320*/  UMOV UR8, 0x2 ;  /* 0x0000000200087882 */ /* 0x000fe20000000000 */
[----:B------:R-:W-:Y:S01]  /*0330*/  ELECT P0, URZ, PT ;  /* 0x00000000003f782f */ /* 0x000fe20003800000 */
[----:B------:R-:W-:-:S04]  /*0340*/  UIADD3 UR8, -UR8, 0x100000, URZ ;  /* 0x0010000008087890 */ /* 0x000fc8000fffe13f */
[----:B------:R-:W-:Y:S02]  /*0350*/  USHF.L.U32 UR9, UR8, 0xb, URZ ;  /* 0x0000000b08097899 */ /* 0x000fe4000800063f */
[----:B------:R-:W-:Y:S02]  /*0360*/  USHF.L.U32 UR8, UR8, 0x1, URZ ;  /* 0x0000000108087899 */ /* 0x000fe4000800063f */
[----:B0-----:R-:W-:Y:S02]  /*0370*/  ULEA UR10, UR10, UR4, 0x18 ;  /* 0x000000040a0a7291 */ /* 0x001fe4000f8ec03f */
[----:B------:R-:W-:-:S04]  /*0380*/  UIADD3 UR4, -UR5, 0x100000, URZ ;  /* 0x0010000005047890 */ /* 0x000fc8000fffe13f */
[----:B------:R-:W-:Y:S02]  /*0390*/  USHF.L.U32 UR5, UR4, 0xb, URZ ;  /* 0x0000000b04057899 */ /* 0x000fe4000800063f */
[----:B------:R-:W-:Y:S01]  /*03a0*/  USHF.L.U32 UR4, UR4, 0x1, URZ ;  /* 0x0000000104047899 */ /* 0x000fe2000800063f */
[----:B------:R-:W0:Y:S11]  /*03b0*/  FENCE.VIEW.ASYNC.S ;  /* 0x00000000000073c6 */ /* 0x000e360000000000 */
[----:B0-----:R0:W1:Y:S01]  /*03c0*/  SYNCS.EXCH.64 URZ, [UR10+0x30000], UR4 ;  /* 0x030000040a3f75b2 */ /* 0x0010620008000100 */
[----:B------:R0:W2:Y:S01]  /*03d0*/  SYNCS.EXCH.64 URZ, [UR10+0x30020], UR8 ;  /* 0x030020080a3f75b2 */ /* 0x0000a20008000100 */
[----:B------:R0:W3:Y:S01]  /*03e0*/  SYNCS.EXCH.64 URZ, [UR10+0x30008], UR4 ;  /* 0x030008040a3f75b2 */ /* 0x0000e20008000100 */
[----:B------:R0:W4:Y:S01]  /*03f0*/  SYNCS.EXCH.64 URZ, [UR10+0x30028], UR8 ;  /* 0x030028080a3f75b2 */ /* 0x0001220008000100 */
[----:B------:R0:W0:Y:S01]  /*0400*/  SYNCS.EXCH.64 URZ, [UR10+0x30010], UR4 ;  /* 0x030010040a3f75b2 */ /* 0x0000220008000100 */
[----:B------:R0:W0:Y:S01]  /*0410*/  SYNCS.EXCH.64 URZ, [UR10+0x30030], UR8 ;  /* 0x030030080a3f75b2 */ /* 0x0000220008000100 */
[----:B------:R0:W0:Y:S01]  /*0420*/  SYNCS.EXCH.64 URZ, [UR10+0x30018], UR4 ;  /* 0x030018040a3f75b2 */ /* 0x0000220008000100 */
[----:B------:R0:W0:Y:S01]  /*0430*/  SYNCS.EXCH.64 URZ, [UR10+0x30038], UR8 ;  /* 0x030038080a3f75b2 */ /* 0x0000220008000100 */
[----:B------:R-:W-:Y:S01]  /*0440*/  NOP ;  /* 0x0000000000007918 */ /* 0x000fe20000000000 */
.L_x_2:
[----:B0-----:R-:W-:Y:S01]  /*0450*/  ULDC UR4, c[0x0][0x150] ;  /* 0x0000540000047ab9 */ /* 0x001fe20000000800 */
[----:B------:R-:W-:Y:S01]  /*0460*/  LOP3.LUT R2, R2, 0xfffffffc, RZ, 0xc0, !PT ;  /* 0xfffffffc02027812 */ /* 0x000fe200078ec0ff */
[----:B------:R-:W-:Y:S01]  /*0470*/  FMUL R4, R4, UR4 ;  /* 0x0000000404047c20 */ /* 0x000fe20008400000 */
[----:B------:R-:W-:Y:S01]  /*0480*/  LOP3.LUT R5, R5, 0x3ffffffc, RZ, 0xc0, !PT ;  /* 0x3ffffffc05057812 */ /* 0x000fe200078ec0ff */
[----:B------:R-:W-:Y:S01]  /*0490*/  ULDC UR4, c[0x0][0x154] ;  /* 0x0000550000047ab9 */ /* 0x000fe20000000800 */
[----:B------:R-:W-:Y:S01]  /*04a0*/  LOP3.LUT P0, RZ, R11, 0x7, RZ, 0xc0, !PT ;  /* 0x000000070bff7812 */ /* 0x000fe2000780c0ff */
[----:B------:R-:W-:Y:S01]  /*04b0*/  IMAD.IADD R2, R3, 0x1, -R2 ;  /* 0x0000000103027824 */ /* 0x000fe200078e0a02 */
[----:B------:R-:W-:Y:S01]  /*04c0*/  NOP ;  /* 0x0000000000007918 */ /* 0x000fe20000000000 */
[----:B------:R-:W0:Y:S01]  /*04d0*/  F2I.U32.TRUNC.NTZ R4, R4 ;  /* 0x0000000400047305 */ /* 0x000e22000020f000 */
[----:B------:R-:W-:Y:S01]  /*04e0*/  IMAD.IADD R5, R0, 0x1, -R5 ;  /* 0x0000000100057824 */ /* 0x000fe200078e0a05 */
[----:B------:R-:W-:-:S03]  /*04f0*/  NOP ;  /* 0x0000000000007918 */ /* 0x000fc60000000000 */
[----:B------:R-:W-:Y:S01]  /*0500*/  IMAD R5, R5, 0x4, R2 ;  /* 0x0000000405057824 */ /* 0x000fe200078e0202 */
[----:B------:R-:W-:-:S04]  /*0510*/  I2FP.F32.U32 R2, R9 ;  /* 0x0000000900027245 */ /* 0x000fc80000201000 */
[C---:B------:R-:W-:Y:S01]  /*0520*/  LEA.HI R0, R5.reuse, R5, RZ, 0x1 ;  /* 0x0000000505007211 */ /* 0x040fe200078f08ff */
[----:B------:R-:W-:Y:S01]  /*0530*/  FMUL R2, R2, UR4 ;  /* 0x0000000402027c20 */ /* 0x000fe20008400000 */
[----:B------:R-:W-:Y:S02]  /*0540*/  ULDC UR4, c[0x0][0x144] ;  /* 0x0000510000047ab9 */ /* 0x000fe40000000800 */
[----:B------:R-:W-:Y:S02]  /*0550*/  LOP3.LUT R0, R0, 0xfffffffe, RZ, 0xc0, !PT ;  /* 0xfffffffe00007812 */ /* 0x000fe400078ec0ff */
[----:B0-----:R-:W-:Y:S01]  /*0560*/  IADD3 R8, -R4, RZ, RZ ;  /* 0x000000ff04087210 */ /* 0x001fe20007ffe1ff */
[----:B------:R-:W0:Y:S02]  /*0570*/  F2I.U32.TRUNC.NTZ R2, R2 ;  /* 0x0000000200027305 */ /* 0x000e24000020f000 */
[C---:B------:R-:W-:Y:S02]  /*0580*/  IMAD.IADD R0, R5.reuse, 0x1, -R0 ;  /* 0x0000000105007824 */ /* 0x040fe400078e0a00 */
[----:B------:R-:W-:Y:S01]  /*0590*/  IMAD R3, R8, UR4, R7 ;  /* 0x0000000408037c24 */ /* 0x000fe2000f8e0207 */
[----:B------:R-:W-:Y:S01]  /*05a0*/  ULDC UR4, c[0x0][0x148] ;  /* 0x0000520000047ab9 */ /* 0x000fe20000000800 */
[----:B------:R-:W5:Y:S03]  /*05b0*/  LDC R8, c[0x0][0x140] ;  /* 0x00005000ff087b82 */ /* 0x000f660000000800 */
[----:B------:R-:W-:Y:S01]  /*05c0*/  ISETP.NE.AND P2, PT, R0, R3, PT ;  /* 0x000000030000720c */ /* 0x000fe20003f45270 */
[----:B------:R-:W-:-:S05]  /*05d0*/  IMAD.SHL.U32 R0, R5, 0x4, RZ ;  /* 0x0000000405007824 */ /* 0x000fca00078e00ff */
[----:B------:R-:W-:Y:S01]  /*05e0*/  LOP3.LUT R5, R5, 0xc, R0, 0x78, !PT ;  /* 0x0000000c05057812 */ /* 0x000fe200078e7800 */
[----:B0-----:R-:W-:-:S03]  /*05f0*/  IMAD.MOV R4, RZ, RZ, -R2 ;  /* 0x000000ffff047224 */ /* 0x001fc600078e0a02 */
[C---:B------:R-:W-:Y:S01]  /*0600*/  ISETP.LT.U32.AND P0, PT, R5.reuse, 0x2, !P0 ;  /* 0x000000020500780c */ /* 0x040fe20004701070 */
[----:B------:R-:W-:Y:S02]  /*0610*/  IMAD R3, R4, UR4, R9 ;  /* 0x0000000404037c24 */ /* 0x000fe4000f8e0209 */
[----:B------:R-:W-:Y:S01]  /*0620*/  @P2 LEA.HI R0, R5, R5, RZ, 0x1 ;  /* 0x0000000505002211 */ /* 0x000fe200078f08ff */
[----:B------:R-:W-:-:S03]  /*0630*/  IMAD.MOV.U32 R4, RZ, RZ, 0x1 ;  /* 0x00000001ff047424 */ /* 0x000fc600078e00ff */
[----:B------:R-:W-:Y:S02]  /*0640*/  @P2 SHF.R.S32.HI R0, RZ, 0x1, R0 ;  /* 0x00000001ff002819 */ /* 0x000fe40000011400 */
[----:B-----5:R-:W-:Y:S02]  /*0650*/  ISETP.EQ.U32.AND P1, PT, R8, 0x1, PT ;  /* 0x000000010800780c */ /* 0x020fe40003f22070 */
[----:B------:R-:W-:Y:S02]  /*0660*/  @P2 ISETP.NE.AND P3, PT, R0, R3, PT ;  /* 0x000000030000220c */ /* 0x000fe40003f65270 */
[----:B------:R-:W-:Y:S02]  /*0670*/  SEL R3, RZ, 0x1, !P0 ;  /* 0x00000001ff037807 */ /* 0x000fe40004000000 */
[----:B------:R-:W-:-:S04]  /*0680*/  @P2 SEL R4, RZ, 0x1, P3 ;  /* 0x00000001ff042807 */ /* 0x000fc80001800000 */
[----:B------:R-:W-:-:S03]  /*0690*/  LOP3.LUT R4, R4, R3, RZ, 0xc0, !PT ;  /* 0x0000000304047212 */ /* 0x000fc600078ec0ff */
[----:B------:R-:W-:Y:S05]  /*06a0*/  @!P1 BRA `(.L_x_3) ;  /* 0x0000000000089947 */ /* 0x000fea0003800000 */
[----:B-1234-:R-:W-:Y:S01]  /*06b0*/  UCGABAR_ARV ;  /* 0x00000000000079c7 */ /* 0x01efe20008000000 */
[----:B------:R-:W-:Y:S05]  /*06c0*/  BRA `(.L_x_4) ;  /* 0x0000000000047947 */ /* 0x000fea0003800000 */
.L_x_3:
[----:B-1234-:R-:W-:Y:S01]  /*06d0*/  NOP ;  /* 0x0000000000007918 */ /* 0x01efe20000000000 */
.L_x_4:
[----:B------:R-:W-:Y:S01]  /*06e0*/  ULDC.64 UR4, c[0x0][0x598] ;  /* 0x0001660000047ab9 */ /* 0x000fe20000000a00 */
[----:B------:R-:W-:Y:S01]  /*06f0*/  ULDC.64 UR20, c[0x0][0x208] ;  /* 0x0000820000147ab9 */ /* 0x000fe20000000a00 */
[----:B------:R-:W-:-:S04]  /*0700*/  ISETP.NE.U32.AND P0, PT, RZ, UR4, PT ;  /* 0x00000004ff007c0c */ /* 0x000fc8000bf05070 */
[----:B------:R-:W-:-:S13]  /*0710*/  ISETP.NE.AND.EX P0, PT, RZ, UR5, PT, P0 ;  /* 0x00000005ff007c0c */ /* 0x000fda000bf05300 */
[----:B------:R-:W-:Y:S05]  /*0720*/  @!P0 BRA `(.L_x_5) ;  /* 0x0000000000208947 */ /* 0x000fea0003800000 */
[----:B------:R-:W0:Y:S02]  /*0730*/  LDC.64 R2, c[0x0][0x598] ;  /* 0x00016600ff027b82 */ /* 0x000e240000000a00 */
[----:B0-----:R-:W2:Y:S02]  /*0740*/  LDG.E.64 R2, desc[UR20][R2.64] ;  /* 0x0000001402027981 */ /* 0x001ea4000c1e1b00 */
[----:B--2---:R-:W-:-:S04]  /*0750*/  ISETP.NE.U32.AND P0, PT, R2, RZ, PT ;  /* 0x000000ff0200720c */ /* 0x004fc80003f05070 */
[----:B------:R-:W-:-:S13]  /*0760*/  ISETP.NE.AND.EX P0, PT, R3, RZ, PT, P0 ;  /* 0x000000ff0300720c */ /* 0x000fda0003f05300 */
[----:B------:R-:W-:Y:S05]  /*0770*/  @!P0 BRA `(.L_x_5) ;  /* 0x00000000000c8947 */ /* 0x000fea0003800000 */
[----:B------:R-:W2:Y:S02]  /*0780*/  LD.E R2, desc[UR20][R2.64] ;  /* 0x0000001402027980 */ /* 0x000ea4000c101900 */
[----:B--2---:R-:W-:Y:S01]  /*0790*/  R2UR UR11, R2 ;  /* 0x00000000020b72ca */ /* 0x004fe200000e0000 */
[----:B------:R-:W-:-:S14]  /*07a0*/  BRA `(.L_x_6) ;  /* 0x0000000000247947 */ /* 0x000fdc0003800000 */
.L_x_5:
[----:B------:R-:W-:Y:S02]  /*07b0*/  ULDC.64 UR4, c[0x0][0x588] ;  /* 0x0001620000047ab9 */ /* 0x000fe40000000a00 */
[----:B------:R-:W-:-:S04]  /*07c0*/  ISETP.NE.U32.AND P0, PT, RZ, UR4, PT ;  /* 0x00000004ff007c0c */ /* 0x000fc8000bf05070 */
[----:B------:R-:W-:-:S13]  /*07d0*/  ISETP.NE.AND.EX P0, PT, RZ, UR5, PT, P0 ;  /* 0x00000005ff007c0c */ /* 0x000fda000bf05300 */
[----:B------:R-:W-:Y:S05]  /*07e0*/  @!P0 BRA `(.L_x_7) ;  /* 0x0000000000108947 */ /* 0x000fea0003800000 */
[----:B------:R-:W0:Y:S02]  /*07f0*/  LDC.64 R2, c[0x0][0x588] ;  /* 0x00016200ff027b82 */ /* 0x000e240000000a00 */
[----:B0-----:R-:W2:Y:S02]  /*0800*/  LDG.E R2, desc[UR20][R2.64] ;  /* 0x0000001402027981 */ /* 0x001ea4000c1e1900 */
[----:B--2---:R-:W-:Y:S01]  /*0810*/  R2UR UR11, R2 ;  /* 0x00000000020b72ca */ /* 0x004fe200000e0000 */
[----:B------:R-:W-:-:S14]  /*0820*/  BRA `(.L_x_6) ;  /* 0x0000000000047947 */ /* 0x000fdc0003800000 */
.L_x_7:
[----:B------:R-:W-:-:S05]  /*0830*/  ULDC UR11, c[0x0][0x580] ;  /* 0x00016000000b7ab9 */ /* 0x000fca0000000800 */
.L_x_6:
[----:B------:R-:W-:Y:S02]  /*0840*/  ULDC.64 UR4, c[0x0][0x5a0] ;  /* 0x0001680000047ab9 */ /* 0x000fe40000000a00 */
        /* <DEDUP_REMOVED lines=11> */
.L_x_8:
        /* <DEDUP_REMOVED lines=8> */
.L_x_10:
[----:B------:R-:W-:-:S05]  /*0980*/  ULDC UR22, c[0x0][0x584] ;  /* 0x0001610000167ab9 */ /* 0x000fca0000000800 */
.L_x_9:
[----:B------:R-:W-:Y:S01]  /*0990*/  ULDC UR4, c[0x0][0x3c4] ;  /* 0x0000f10000047ab9 */ /* 0x000fe20000000800 */
[----:B------:R-:W-:Y:S01]  /*09a0*/  ULDC.64 UR26, c[0x0][0x3c8] ;  /* 0x0000f200001a7ab9 */ /* 0x000fe20000000a00 */
[----:B------:R-:W-:-:S04]  /*09b0*/  UIADD3 UR4, UR4, 0x3f, URZ ;  /* 0x0000003f04047890 */ /* 0x000fc8000fffe03f */
[----:B------:R-:W-:-:S04]  /*09c0*/  USHF.R.S32.HI UR5, URZ, 0x1f, UR4 ;  /* 0x0000001f3f057899 */ /* 0x000fc80008011404 */
[----:B------:R-:W-:-:S04]  /*09d0*/  ULEA.HI UR4, UR5, UR4, URZ, 0x6 ;  /* 0x0000000405047291 */ /* 0x000fc8000f8f303f */
[----:B------:R-:W-:-:S04]  /*09e0*/  USHF.R.S32.HI UR4, URZ, 0x6, UR4 ;  /* 0x000000063f047899 */ /* 0x000fc80008011404 */
[----:B------:R-:W-:-:S04]  /*09f0*/  UIMAD UR5, UR4, UR26, URZ ;  /* 0x0000001a040572a4 */ /* 0x000fc8000f8e023f */
[----:B------:R-:W-:Y:S01]  /*0a00*/  UIMAD UR5, UR5, UR27, URZ ;  /* 0x0000001b050572a4 */ /* 0x000fe2000f8e023f */
[----:B------:R-:W-:Y:S11]  /*0a10*/  @!P1 BRA `(.L_x_11) ;  /* 0x00000000000c9947 */ /* 0x000ff60003800000 */
[----:B------:R-:W-:Y:S01]  /*0a20*/  UCGABAR_WAIT ;  /* 0x0000000000007dc7 */ /* 0x000fe20008000000 */
[----:B------:R-:W-:Y:S01]  /*0a30*/  CCTL.IVALL ;  /* 0x00000000ff00798f */ /* 0x000fe20002000000 */
[----:B------:R-:W-:Y:S05]  /*0a40*/  BRA `(.L_x_12) ;  /* 0x0000000000047947 */ /* 0x000fea0003800000 */
.L_x_11:
[----:B------:R-:W-:Y:S06]  /*0a50*/  BAR.SYNC.DEFER_BLOCKING 0x0 ;  /* 0x0000000000007b1d */ /* 0x000fec0000010000 */
.L_x_12:
[----:B------:R-:W-:-:S13]  /*0a60*/  ISETP.NE.AND P0, PT, RZ, UR12, PT ;  /* 0x0000000cff007c0c */ /* 0x000fda000bf05270 */
[----:B------:R-:W-:Y:S05]  /*0a70*/  @!P0 BRA `(.L_x_13) ;  /* 0x0000015800708947 */ /* 0x000fea0003800000 */
[----:B------:R-:W-:-:S06]  /*0a80*/  UISETP.NE.AND UP0, UPT, UR12, 0x1, UPT ;  /* 0x000000010c00788c */ /* 0x000fcc000bf05270 */
[----:B------:R-:W-:-:S13]  /*0a90*/  PLOP3.LUT P0, PT, PT, PT, UP0, 0x80, 0x0 ;  /* 0x000000000000781c */ /* 0x000fda0003f0f008 */
[----:B------:R-:W-:Y:S05]  /*0aa0*/  @P0 EXIT ;  /* 0x000000000000094d */ /* 0x000fea0003800000 */
[----:B------:R0:W-:Y:S01]  /*0ab0*/  STL [R1], RZ ;  /* 0x000000ff01007387 */ /* 0x0001e20000100800 */
[----:B------:R-:W-:Y:S01]  /*0ac0*/  UISETP.GE.AND UP0, UPT, UR5, 0x1, UPT ;  /* 0x000000010500788c */ /* 0x000fe2000bf06270 */
[----:B------:R-:W-:Y:S01]  /*0ad0*/  CS2R R86, SRZ ;  /* 0x0000000000567805 */ /* 0x000fe2000001ff00 */
[----:B------:R-:W-:Y:S01]  /*0ae0*/  UMOV UR4, URZ ;  /* 0x0000003f00047c82 */ /* 0x000fe20008000000 */
[----:B------:R0:W-:Y:S01]  /*0af0*/  STL [R1+0x4], RZ ;  /* 0x000004ff01007387 */ /* 0x0001e20000100800 */
[----:B------:R-:W-:Y:S02]  /*0b00*/  CS2R R152, SRZ ;  /* 0x0000000000987805 */ /* 0x000fe4000001ff00 */
[----:B------:R-:W-:Y:S02]  /*0b10*/  CS2R R154, SRZ ;  /* 0x00000000009a7805 */ /* 0x000fe4000001ff00 */
[----:B------:R-:W-:Y:S01]  /*0b20*/  PLOP3.LUT P0, PT, PT, PT, UP0, 0x80, 0x0 ;  /* 0x000000000000781c */ /* 0x000fe20003f0f008 */
[----:B------:R0:W-:Y:S01]  /*0b30*/  STL [R1+0x8], RZ ;  /* 0x000008ff01007387 */ /* 0x0001e20000100800 */
[----:B------:R-:W-:-:S02]  /*0b40*/  CS2R R156, SRZ ;  /* 0x00000000009c7805 */ /* 0x000fc4000001ff00 */
[----:B------:R-:W-:Y:S02]  /*0b50*/  CS2R R158, SRZ ;  /* 0x00000000009e7805 */ /* 0x000fe4000001ff00 */
[----:B------:R-:W-:Y:S01]  /*0b60*/  CS2R R160, SRZ ;  /* 0x0000000000a07805 */ /* 0x000fe2000001ff00 */
[----:B------:R0:W-:Y:S01]  /*0b70*/  STL [R1+0xc], RZ ;  /* 0x00000cff01007387 */ /* 0x0001e20000100800 */
[----:B------:R-:W-:Y:S02]  /*0b80*/  CS2R R162, SRZ ;  /* 0x0000000000a27805 */ /* 0x000fe4000001ff00 */
[----:B------:R-:W-:Y:S02]  /*0b90*/  CS2R R164, SRZ ;  /* 0x0000000000a47805 */ /* 0x000fe4000001ff00 */
[----:B------:R-:W-:Y:S01]  /*0ba0*/  CS2R R166, SRZ ;  /* 0x0000000000a67805 */ /* 0x000fe2000001ff00 */
        /* <DEDUP_REMOVED lines=116> */
[----:B------:R0:W-:Y:S04]  /*12f0*/  STL [R1+0x84], RZ ;  /* 0x000084ff01007387 */ /* 0x0001e80000100800 */
        /* <DEDUP_REMOVED lines=29> */
[----:B------:R0:W-:Y:S01]  /*14d0*/  STL [R1+0xfc], RZ ;  /* 0x0000fcff01007387 */ /* 0x0001e20000100800 */
[----:B------:R-:W-:Y:S05]  /*14e0*/  @!P0 BRA `(.L_x_14) ;  /* 0x0000002000e48947 */ /* 0x000fea0003800000 */
[----:B------:R-:W-:-:S04]  /*14f0*/  ULOP3.LUT UR4, UR6, 0x1, URZ, 0xfc, !UPT ;  /* 0x0000000106047892 */ /* 0x000fc8000f8efc3f */
[----:B------:R-:W-:-:S06]  /*1500*/  UISETP.NE.AND UP0, UPT, UR4, 0x3, UPT ;  /* 0x000000030400788c */ /* 0x000fcc000bf05270 */
[----:B------:R-:W-:-:S13]  /*1510*/  PLOP3.LUT P1, PT, PT, PT, UP0, 0x80, 0x0 ;  /* 0x000000000000781c */ /* 0x000fda0003f2f008 */
[----:B------:R-:W-:Y:S05]  /*1520*/  @!P1 BRA `(.L_x_15) ;  /* 0x0000000000049947 */ /* 0x000fea0003800000 */
[----:B------:R-:W-:Y:S01]  /*1530*/  BPT.TRAP 0x1 ;  /* 0x000000040000795c */ /* 0x000fe20000300000 */
.L_x_15:
[----:B------:R-:W1:Y:S01]  /*1540*/  S2UR UR7, SR_CgaCtaId ;  /* 0x00000000000779c3 */ /* 0x000e620000008800 */
[----:B------:R-:W-:Y:S01]  /*1550*/  SHF.L.U32 R0, RZ, 0x1f, RZ ;  /* 0x0000001fff007819 */ /* 0x000fe200000006ff */
[----:B------:R-:W-:Y:S02]  /*1560*/  UMOV UR4, 0x400 ;  /* 0x0000040000047882 */ /* 0x000fe40000000000 */
[----:B-1----:R-:W-:-:S12]  /*1570*/  ULEA UR4, UR7, UR4, 0x18 ;  /* 0x0000000407047291 */ /* 0x002fd8000f8ec03f */
.L_x_16:
[----:B-1----:R-:W-:-:S04]  /*1580*/  IMAD.U32 R3, RZ, RZ, UR4 ;  /* 0x00000004ff037e24 */ /* 0x002fc8000f8e00ff */
[----:B------:R1:W2:Y:S03]  /*1590*/  SYNCS.PHASECHK.TRANS64.TRYWAIT P1, [R3+URZ+0x30000], R0 ;  /* 0x03000000030075a7 */ /* 0x0002a6000802017f */
[----:B--2---:R-:W-:Y:S05]  /*15a0*/  @!P1 NANOSLEEP.SYNCS 0x989680 ;  /* 0x009896800000995d */ /* 0x004fea0003900000 */
[----:B------:R-:W2:Y:S02]  /*15b0*/  @!P1 SYNCS.PHASECHK.TRANS64 P1, [R3+URZ+0x30000], R0 ;  /* 0x03000000030095a7 */ /* 0x000ea4000802007f */
[----:B--2---:R-:W-:Y:S05]  /*15c0*/  @!P1 BRA `(.L_x_16) ;  /* 0xfffffffc00ec9947 */ /* 0x004fea000383ffff */
[----:B------:R-:W-:Y:S01]  /*15d0*/  UIADD3 UR7, UR4, 0x20000, URZ ;  /* 0x0002000004077890 */ /* 0x000fe2000fffe03f */
[----:B------:R-:W-:Y:S01]  /*15e0*/  WARPGROUP.ARRIVE ;  /* 0x00000000000079c5 */ /* 0x000fe20000000000 */
[----:B------:R-:W-:Y:S01]  /*15f0*/  USHF.R.U32.HI UR4, URZ, 0x4, UR4 ;  /* 0x000000043f047899 */ /* 0x000fe20008011604 */
[----:B------:R-:W-:Y:S01]  /*1600*/  STL [R1+0x174], R5 ;  /* 0x0001740501007387 */ /* 0x000fe20000100800 */
[----:B------:R-:W-:Y:S02]  /*1610*/  USHF.R.U32.HI UR7, URZ, 0x4, UR7 ;  /* 0x000000043f077899 */ /* 0x000fe40008011607 */
[----:B------:R-:W-:Y:S01]  /*1620*/  ULOP3.LUT UR4, UR4, 0x3fff, URZ, 0xc0, !UPT ;  /* 0x00003fff04047892 */ /* 0x000fe2000f8ec03f */
[----:B------:R2:W-:Y:S01]  /*1630*/  STL [R1+0x170], R4 ;  /* 0x0001700401007387 */ /* 0x0005e20000100800 */
[----:B------:R-:W-:Y:S02]  /*1640*/  ULOP3.LUT UR7, UR7, 0x3fff, URZ, 0xc0, !UPT ;  /* 0x00003fff07077892 */ /* 0x000fe4000f8ec03f */
[----:B------:R-:W-:-:S02]  /*1650*/  ULOP3.LUT UR4, UR4, 0x10000, URZ, 0xfc, !UPT ;  /* 0x0001000004047892 */ /* 0x000fc4000f8efc3f */
[----:B------:R-:W-:Y:S01]  /*1660*/  ULOP3.LUT UR8, UR7, 0x10000, URZ, 0xfc, !UPT ;  /* 0x0001000007087892 */ /* 0x000fe2000f8efc3f */
[----:B------:R-:W-:Y:S01]  /*1670*/  UMOV UR13, 0x40000040 ;  /* 0x40000040000d7882 */ /* 0x000fe20000000000 */
[----:B------:R-:W-:-:S03]  /*1680*/  UMOV UR15, 0x40000040 ;  /* 0x40000040000f7882 */ /* 0x000fc60000000000 */
[----:B------:R-:W-:Y:S02]  /*1690*/  UMOV UR12, UR4 ;  /* 0x00000004000c7c82 */ /* 0x000fe40008000000 */
[----:B------:R-:W-:Y:S02]  /*16a0*/  UMOV UR14, UR8 ;  /* 0x00000008000e7c82 */ /* 0x000fe40008000000 */
[----:B------:R-:W-:Y:S01]  /*16b0*/  HGMMA.64x128x16.F32.BF16 R68, gdesc[UR12], RZ, !UPT, gsb0 ;  /* 0x01e000000c4479f0 */ /* 0x000fe2000c0018ff */
[----:B------:R-:W-:Y:S01]  /*16c0*/  UIADD3 UR12, UR4, 0x200, URZ ;  /* 0x00000200040c7890 */ /* 0x000fe2000fffe03f */
[----:B------:R-:W-:Y:S01]  /*16d0*/  UMOV UR13, 0x40000040 ;  /* 0x40000040000d7882 */ /* 0x000fe20000000000 */
[----:B------:R-:W-:Y:S02]  /*16e0*/  WARPGROUP.DEPBAR.LE gsb0, 0x0 ;  /* 0x00008000000079c5 */ /* 0x000fe40000010000 */
[----:B------:R-:W-:Y:S01]  /*16f0*/  WARPGROUP.ARRIVE ;  /* 0x00000000000079c5 */ /* 0x000fe20000000000 */
[----:B------:R-:W-:Y:S01]  /*1700*/  IMAD.MOV.U32 R44, RZ, RZ, R88 ;  /* 0x000000ffff2c7224 */ /* 0x000fe200078e0058 */
[----:B------:R-:W-:Y:S01]  /*1710*/  MOV R40, R92 ;  /* 0x0000005c00287202 */ /* 0x000fe20000000f00 */
[----:B------:R-:W-:Y:S01]  /*1720*/  IMAD.MOV.U32 R43, RZ, RZ, R89 ;  /* 0x000000ffff2b7224 */ /* 0x000fe200078e0059 */
[----:B------:R-:W-:Y:S01]  /*1730*/  MOV R34, R98 ;  /* 0x0000006200227202 */ /* 0x000fe20000000f00 */
[----:B------:R-:W-:-:S02]  /*1740*/  IMAD.MOV.U32 R42, RZ, RZ, R90 ;  /* 0x000000ffff2a7224 */ /* 0x000fc400078e005a */
[----:B------:R-:W-:Y:S01]  /*1750*/  HGMMA.64x128x16.F32.BF16 R152, gdesc[UR12], RZ, !UPT, gsb0 ;  /* 0x01e000000c9879f0 */ /* 0x000fe2000c0018ff */
[----:B------:R-:W-:Y:S01]  /*1760*/  UIADD3 UR12, UR4, 0x400, URZ ;  /* 0x00000400040c7890 */ /* 0x000fe2000fffe03f */
[----:B------:R-:W-:Y:S01]  /*1770*/  IMAD.MOV.U32 R41, RZ, RZ, R91 ;  /* 0x000000ffff297224 */ /* 0x000fe200078e005b */
[----:B------:R-:W-:Y:S01]  /*1780*/  MOV R28, R104 ;  /* 0x00000068001c7202 */ /* 0x000fe20000000f00 */
[----:B------:R-:W-:Y:S01]  /*1790*/  IMAD.MOV.U32 R39, RZ, RZ, R93 ;  /* 0x000000ffff277224 */ /* 0x000fe200078e005d */
[----:B------:R-:W-:Y:S01]  /*17a0*/  MOV R22, R110 ;  /* 0x0000006e00167202 */ /* 0x000fe20000000f00 */
[----:B------:R-:W-:Y:S01]  /*17b0*/  IMAD.MOV.U32 R38, RZ, RZ, R94 ;  /* 0x000000ffff267224 */ /* 0x000fe200078e005e */
[----:B------:R-:W-:Y:S01]  /*17c0*/  MOV R16, R116 ;  /* 0x0000007400107202 */ /* 0x000fe20000000f00 */
[----:B------:R-:W-:Y:S01]  /*17d0*/  IMAD.MOV.U32 R37, RZ, RZ, R95 ;  /* 0x000000ffff257224 */ /* 0x000fe200078e005f */
[----:B------:R-:W-:Y:S01]  /*17e0*/  MOV R10, R122 ;  /* 0x0000007a000a7202 */ /* 0x000fe20000000f00 */
[----:B------:R-:W-:Y:S01]  /*17f0*/  IMAD.MOV.U32 R36, RZ, RZ, R96 ;  /* 0x000000ffff247224 */ /* 0x000fe200078e0060 */
[----:B--2---:R-:W-:Y:S01]  /*1800*/  MOV R4, R128 ;  /* 0x0000008000047202 */ /* 0x004fe20000000f00 */
[----:B------:R-:W-:Y:S01]  /*1810*/  IMAD.MOV.U32 R35, RZ, RZ, R97 ;  /* 0x000000ffff237224 */ /* 0x000fe200078e0061 */
[----:B------:R-:W-:Y:S01]  /*1820*/  UMOV UR13, 0x40000040 ;  /* 0x40000040000d7882 */ /* 0x000fe20000000000 */
        /* <DEDUP_REMOVED lines=10> */
[----:B------:R-:W-:-:S02]  /*18d0*/  IMAD.MOV.U32 R27, RZ, RZ, R105 ;  /* 0x000000ffff1b7224 */ /* 0x000fc400078e0069 */
[----:B------:R-:W-:Y:S02]  /*18e0*/  IMAD.MOV.U32 R26, RZ, RZ, R106 ;  /* 0x000000ffff1a7224 */ /* 0x000fe400078e006a */
[----:B------:R-:W-:Y:S02]  /*18f0*/  IMAD.MOV.U32 R25, RZ, RZ, R107 ;  /* 0x000000ffff197224 */ /* 0x000fe400078e006b */
[----:B------:R-:W-:Y:S01]  /*1900*/  IMAD.MOV.U32 R24, RZ, RZ, R108 ;  /* 0x000000ffff187224 */ /* 0x000fe200078e006c */
[----:B------:R-:W-:Y:S01]  /*1910*/  MOV R226, R26 ;  /* 0x0000001a00e27202 */ /* 0x000fe20000000f00 */
[----:B------:R-:W-:Y:S02]  /*1920*/  IMAD.MOV.U32 R23, RZ, RZ, R109 ;  /* 0x000000ffff177224 */ /* 0x000fe400078e006d */
[----:B------:R-:W-:Y:S02]  /*1930*/  IMAD.MOV.U32 R21, RZ, RZ, R111 ;  /* 0x000000ffff157224 */ /* 0x000fe400078e006f */
[----:B------:R-:W-:-:S02]  /*1940*/  IMAD.MOV.U32 R20, RZ, RZ, R112 ;  /* 0x000000ffff147224 */ /* 0x000fc400078e0070 */
[----:B------:R-:W-:Y:S02]  /*1950*/  IMAD.MOV.U32 R19, RZ, RZ, R113 ;  /* 0x000000ffff137224 */ /* 0x000fe400078e0071 */
[----:B------:R-:W-:Y:S01]  /*1960*/  IMAD.MOV.U32 R18, RZ, RZ, R114 ;  /* 0x000000ffff127224 */ /* 0x000fe200078e0072 */
[----:B------:R-:W-:Y:S01]  /*1970*/  MOV R232, R20 ;  /* 0x0000001400e87202 */ /* 0x000fe20000000f00 */
[----:B------:R-:W-:Y:S02]  /*1980*/  IMAD.MOV.U32 R17, RZ, RZ, R115 ;  /* 0x000000ffff117224 */ /* 0x000fe400078e0073 */
[----:B------:R-:W-:Y:S02]  /*1990*/  IMAD.MOV.U32 R15, RZ, RZ, R117 ;  /* 0x000000ffff0f7224 */ /* 0x000fe400078e0075 */
[----:B------:R-:W-:Y:S02]  /*19a0*/  IMAD.MOV.U32 R14, RZ, RZ, R118 ;  /* 0x000000ffff0e7224 */ /* 0x000fe400078e0076 */
[----:B------:R-:W-:-:S02]  /*19b0*/  IMAD.MOV.U32 R13, RZ, RZ, R119 ;  /* 0x000000ffff0d7224 */ /* 0x000fc400078e0077 */
[----:B------:R-:W-:Y:S01]  /*19c0*/  IMAD.MOV.U32 R12, RZ, RZ, R120 ;  /* 0x000000ffff0c7224 */ /* 0x000fe200078e0078 */
[----:B------:R-:W-:Y:S01]  /*19d0*/  MOV R238, R14 ;  /* 0x0000000e00ee7202 */ /* 0x000fe20000000f00 */
[----:B------:R-:W-:Y:S02]  /*19e0*/  IMAD.MOV.U32 R11, RZ, RZ, R121 ;  /* 0x000000ffff0b7224 */ /* 0x000fe400078e0079 */
[----:B------:R-:W-:Y:S02]  /*19f0*/  IMAD.MOV.U32 R9, RZ, RZ, R123 ;  /* 0x000000ffff097224 */ /* 0x000fe400078e007b */
[----:B------:R-:W-:Y:S02]  /*1a00*/  IMAD.MOV.U32 R8, RZ, RZ, R124 ;  /* 0x000000ffff087224 */ /* 0x000fe400078e007c */
[----:B------:R-:W-:Y:S02]  /*1a10*/  IMAD.MOV.U32 R7, RZ, RZ, R125 ;  /* 0x000000ffff077224 */ /* 0x000fe400078e007d */
[----:B------:R-:W-:Y:S01]  /*1a20*/  IMAD.MOV.U32 R6, RZ, RZ, R126 ;  /* 0x000000ffff067224 */ /* 0x000fe200078e007e */
[----:B------:R-:W-:Y:S01]  /*1a30*/  MOV R244, R8 ;  /* 0x0000000800f47202 */ /* 0x000fe20000000f00 */
[----:B------:R-:W-:-:S02]  /*1a40*/  IMAD.MOV.U32 R5, RZ, RZ, R127 ;  /* 0x000000ffff057224 */ /* 0x000fc400078e007f */
[----:B-1----:R-:W-:Y:S02]  /*1a50*/  IMAD.MOV.U32 R3, RZ, RZ, R129 ;  /* 0x000000ffff037224 */ /* 0x002fe400078e0081 */
[----:B------:R-:W-:Y:S02]  /*1a60*/  IMAD.MOV.U32 R2, RZ, RZ, R130 ;  /* 0x000000ffff027224 */ /* 0x000fe400078e0082 */
[----:B------:R-:W-:Y:S02]  /*1a70*/  IMAD.MOV.U32 R0, RZ, RZ, R131 ;  /* 0x000000ffff007224 */ /* 0x000fe400078e0083 */
[----:B------:R-:W-:Y:S01]  /*1a80*/  IMAD.MOV.U32 R63, RZ, RZ, R69 ;  /* 0x000000ffff3f7224 */ /* 0x000fe200078e0045 */
[----:B------:R-:W-:Y:S01]  /*1a90*/  MOV R250, R2 ;  /* 0x0000000200fa7202 */ /* 0x000fe20000000f00 */
[----:B------:R-:W-:Y:S02]  /*1aa0*/  IMAD.MOV.U32 R62, RZ, RZ, R70 ;  /* 0x000000ffff3e7224 */ /* 0x000fe400078e0046 */
[----:B------:R-:W-:-:S02]  /*1ab0*/  IMAD.MOV.U32 R61, RZ, RZ, R71 ;  /* 0x000000ffff3d7224 */ /* 0x000fc400078e0047 */
[----:B------:R-:W-:Y:S02]  /*1ac0*/  IMAD.MOV.U32 R60, RZ, RZ, R72 ;  /* 0x000000ffff3c7224 */ /* 0x000fe400078e0048 */
[----:B------:R-:W-:Y:S02]  /*1ad0*/  IMAD.MOV.U32 R59, RZ, RZ, R73 ;  /* 0x000000ffff3b7224 */ /* 0x000fe400078e0049 */
[----:B------:R-:W-:Y:S02]  /*1ae0*/  IMAD.MOV.U32 R57, RZ, RZ, R75 ;  /* 0x000000ffff397224 */ /* 0x000fe400078e004b */
[----:B------:R-:W-:Y:S02]  /*1af0*/  IMAD.MOV.U32 R56, RZ, RZ, R76 ;  /* 0x000000ffff387224 */ /* 0x000fe400078e004c */
        /* <DEDUP_REMOVED lines=24> */
[----:B------:R-:W-:Y:S01]  /*1c80*/  IMAD.MOV.U32 R234, RZ, RZ, R18 ;  /* 0x000000ffffea7224 */ /* 0x000fe200078e0012 */
[----:B------:R-:W-:Y:S02]  /*1c90*/  WARPGROUP.DEPBAR.LE gsb0, 0x0 ;  /* 0x00008000000079c5 */ /* 0x000fe40000010000 */
[----:B------:R-:W-:Y:S01]  /*1ca0*/  WARPGROUP.ARRIVE ;  /* 0x00000000000079c5 */ /* 0x000fe20000000000 */
[----:B------:R1:W-:Y:S01]  /*1cb0*/  STL.64 [R1+0x2e0], R214 ;  /* 0x0002e0d601007387 */ /* 0x0003e20000100a00 */
[----:B------:R-:W-:-:S02]  /*1cc0*/  IMAD.MOV.U32 R235, RZ, RZ, R17 ;  /* 0x000000ffffeb7224 */ /* 0x000fc400078e0011 */
[----:B------:R-:W-:Y:S01]  /*1cd0*/  IMAD.MOV.U32 R236, RZ, RZ, R16 ;  /* 0x000000ffffec7224 */ /* 0x000fe200078e0010 */
[----:B------:R2:W-:Y:S01]  /*1ce0*/  STL.64 [R1+0x2d8], R212 ;  /* 0x0002d8d401007387 */ /* 0x0005e20000100a00 */
[----:B------:R-:W-:Y:S01]  /*1cf0*/  HGMMA.64x128x16.F32.BF16 R88, gdesc[UR12], RZ, !UPT, gsb0 ;  /* 0x01e000000c5879f0 */ /* 0x000fe2000c0018ff */
[----:B------:R-:W-:Y:S01]  /*1d00*/  UIADD3 UR12, UR4, 0x600, URZ ;  /* 0x00000600040c7890 */ /* 0x000fe2000fffe03f */
[----:B------:R-:W-:Y:S01]  /*1d10*/  IMAD.MOV.U32 R237, RZ, RZ, R15 ;  /* 0x000000ffffed7224 */ /* 0x000fe200078e000f */
[----:B------:R3:W-:Y:S01]  /*1d20*/  STL.64 [R1+0x2d0], R210 ;  /* 0x0002d0d201007387 */ /* 0x0007e20000100a00 */
[----:B------:R-:W-:Y:S01]  /*1d30*/  UMOV UR13, 0x40000040 ;  /* 0x40000040000d7882 */ /* 0x000fe20000000000 */
[----:B------:R-:W-:Y:S02]  /*1d40*/  IMAD.MOV.U32 R239, RZ, RZ, R13 ;  /* 0x000000ffffef7224 */ /* 0x000fe400078e000d */
[----:B------:R4:W-:Y:S01]  /*1d50*/  STL.64 [R1+0x2c8], R208 ;  /* 0x0002c8d001007387 */ /* 0x0009e20000100a00 */
[----:B-1----:R-:W-:Y:S01]  /*1d60*/  MOV R214, R38 ;  /* 0x0000002600d67202 */ /* 0x002fe20000000f00 */
[----:B------:R-:W-:-:S02]  /*1d70*/  IMAD.MOV.U32 R215, RZ, RZ, R37 ;  /* 0x000000ffffd77224 */ /* 0x000fc400078e0025 */
[----:B------:R1:W-:Y:S01]  /*1d80*/  STL.64 [R1+0x2c0], R206 ;  /* 0x0002c0ce01007387 */ /* 0x0003e20000100a00 */
[----:B--2---:R-:W-:Y:S02]  /*1d90*/  IMAD.MOV.U32 R212, RZ, RZ, R40 ;  /* 0x000000ffffd47224 */ /* 0x004fe400078e0028 */
[----:B------:R-:W-:Y:S01]  /*1da0*/  IMAD.MOV.U32 R213, RZ, RZ, R39 ;  /* 0x000000ffffd57224 */ /* 0x000fe200078e0027 */
[----:B------:R2:W-:Y:S01]  /*1db0*/  STL.64 [R1+0x2b8], R204 ;  /* 0x0002b8cc01007387 */ /* 0x0005e20000100a00 */
[----:B---3--:R-:W-:Y:S02]  /*1dc0*/  IMAD.MOV.U32 R210, RZ, RZ, R42 ;  /* 0x000000ffffd27224 */ /* 0x008fe400078e002a */
[----:B------:R-:W-:Y:S01]  /*1dd0*/  IMAD.MOV.U32 R211, RZ, RZ, R41 ;  /* 0x000000ffffd37224 */ /* 0x000fe200078e0029 */
[----:B------:R3:W-:Y:S01]  /*1de0*/  STL.64 [R1+0x2b0], R202 ;  /* 0x0002b0ca01007387 */ /* 0x0007e20000100a00 */
[----:B----4-:R-:W-:Y:S01]  /*1df0*/  MOV R208, R44 ;  /* 0x0000002c00d07202 */ /* 0x010fe20000000f00 */
[----:B------:R-:W-:-:S02]  /*1e00*/  IMAD.MOV.U32 R209, RZ, RZ, R43 ;  /* 0x000000ffffd17224 */ /* 0x000fc400078e002b */
[----:B------:R4:W-:Y:S01]  /*1e10*/  STL.64 [R1+0x2a8], R200 ;  /* 0x0002a8c801007387 */ /* 0x0009e20000100a00 */
[----:B-1----:R-:W-:Y:S02]  /*1e20*/  IMAD.MOV.U32 R206, RZ, RZ, R46 ;  /* 0x000000ffffce7224 */ /* 0x002fe400078e002e */
[----:B------:R-:W-:Y:S01]  /*1e30*/  IMAD.MOV.U32 R207, RZ, RZ, R45 ;  /* 0x000000ffffcf7224 */ /* 0x000fe200078e002d */
[----:B------:R1:W-:Y:S01]  /*1e40*/  STL.64 [R1+0x2a0], R198 ;  /* 0x0002a0c601007387 */ /* 0x0003e20000100a00 */
[----:B--2---:R-:W-:Y:S02]  /*1e50*/  IMAD.MOV.U32 R204, RZ, RZ, R48 ;  /* 0x000000ffffcc7224 */ /* 0x004fe400078e0030 */
[----:B------:R-:W-:Y:S01]  /*1e60*/  IMAD.MOV.U32 R205, RZ, RZ, R47 ;  /* 0x000000ffffcd7224 */ /* 0x000fe200078e002f */
[----:B------:R2:W-:Y:S01]  /*1e70*/  STL.64 [R1+0x298], R196 ;  /* 0x000298c401007387 */ /* 0x0005e20000100a00 */
[----:B---3--:R-:W-:Y:S01]  /*1e80*/  MOV R202, R50 ;  /* 0x0000003200ca7202 */ /* 0x008fe20000000f00 */
[----:B------:R-:W-:-:S02]  /*1e90*/  IMAD.MOV.U32 R203, RZ, RZ, R49 ;  /* 0x000000ffffcb7224 */ /* 0x000fc400078e0031 */
[----:B------:R3:W-:Y:S01]  /*1ea0*/  STL.64 [R1+0x290], R194 ;  /* 0x000290c201007387 */ /* 0x0007e20000100a00 */
[----:B----4-:R-:W-:Y:S02]  /*1eb0*/  IMAD.MOV.U32 R200, RZ, RZ, R52 ;  /* 0x000000ffffc87224 */ /* 0x010fe400078e0034 */
[----:B------:R-:W-:Y:S01]  /*1ec0*/  IMAD.MOV.U32 R201, RZ, RZ, R51 ;  /* 0x000000ffffc97224 */ /* 0x000fe200078e0033 */
[----:B------:R4:W-:Y:S01]  /*1ed0*/  STL.64 [R1+0x288], R192 ;  /* 0x000288c001007387 */ /* 0x0009e20000100a00 */
[----:B-1----:R-:W-:Y:S02]  /*1ee0*/  IMAD.MOV.U32 R198, RZ, RZ, R54 ;  /* 0x000000ffffc67224 */ /* 0x002fe400078e0036 */
[----:B------:R-:W-:Y:S01]  /*1ef0*/  IMAD.MOV.U32 R199, RZ, RZ, R53 ;  /* 0x000000ffffc77224 */ /* 0x000fe200078e0035 */
[----:B------:R1:W-:Y:S01]  /*1f00*/  STL.64 [R1+0x280], R190 ;  /* 0x000280be01007387 */ /* 0x0003e20000100a00 */
[----:B--2---:R-:W-:Y:S01]  /*1f10*/  MOV R196, R56 ;  /* 0x0000003800c47202 */ /* 0x004fe20000000f00 */
[----:B------:R-:W-:-:S02]  /*1f20*/  IMAD.MOV.U32 R197, RZ, RZ, R55 ;  /* 0x000000ffffc57224 */ /* 0x000fc400078e0037 */
[----:B------:R2:W-:Y:S01]  /*1f30*/  STL.64 [R1+0x278], R188 ;  /* 0x000278bc01007387 */ /* 0x0005e20000100a00 */
[----:B---3--:R-:W-:Y:S02]  /*1f40*/  IMAD.MOV.U32 R194, RZ, RZ, R58 ;  /* 0x000000ffffc27224 */ /* 0x008fe400078e003a */
[----:B------:R-:W-:Y:S02]  /*1f50*/  IMAD.MOV.U32 R195, RZ, RZ, R57 ;  /* 0x000000ffffc37224 */ /* 0x000fe400078e0039 */
[----:B----4-:R-:W-:Y:S02]  /*1f60*/  IMAD.MOV.U32 R192, RZ, RZ, R60 ;  /* 0x000000ffffc07224 */ /* 0x010fe400078e003c */
[----:B------:R-:W-:Y:S01]  /*1f70*/  IMAD.MOV.U32 R193, RZ, RZ, R59 ;  /* 0x000000ffffc17224 */ /* 0x000fe200078e003b */
[----:B-1----:R-:W-:Y:S01]  /*1f80*/  MOV R190, R62 ;  /* 0x0000003e00be7202 */ /* 0x002fe20000000f00 */
[----:B------:R-:W-:Y:S02]  /*1f90*/  IMAD.MOV.U32 R191, RZ, RZ, R61 ;  /* 0x000000ffffbf7224 */ /* 0x000fe400078e003d */
[----:B------:R-:W-:-:S02]  /*1fa0*/  IMAD.MOV.U32 R240, RZ, RZ, R12 ;  /* 0x000000fffff07224 */ /* 0x000fc400078e000c */
[----:B--2---:R-:W-:Y:S02]  /*1fb0*/  IMAD.MOV.U32 R188, RZ, RZ, R64 ;  /* 0x000000ffffbc7224 */ /* 0x004fe400078e0040 */
        /* <DEDUP_REMOVED lines=11> */
[----:B------:R-:W-:-:S06]  /*2070*/  WARPGROUP.ARRIVE ;  /* 0x00000000000079c5 */ /* 0x000fcc0000000000 */
[----:B------:R-:W-:Y:S01]  /*2080*/  HGMMA.64x128x16.F32.BF16 R24, gdesc[UR12], RZ, !UPT, gsb0 ;  /* 0x01e000000c1879f0 */ /* 0x000fe2000c0018ff */
[----:B------:R-:W-:Y:S02]  /*2090*/  UIADD3 UR12, UR4, 0x2, URZ ;  /* 0x00000002040c7890 */ /* 0x000fe4000fffe03f */
[----:B------:R-:W-:Y:S01]  /*20a0*/  UIADD3 UR14, UR8, 0x2, URZ ;  /* 0x00000002080e7890 */ /* 0x000fe2000fffe03f */
[----:B------:R-:W-:Y:S01]  /*20b0*/  UMOV UR13, 0x40000040 ;  /* 0x40000040000d7882 */ /* 0x000fe20000000000 */
[----:B------:R-:W-:Y:S01]  /*20c0*/  UMOV UR15, 0x40000040 ;  /* 0x40000040000f7882 */ /* 0x000fe20000000000 */
[----:B------:R-:W-:Y:S02]  /*20d0*/  WARPGROUP.DEPBAR.LE gsb0, 0x0 ;  /* 0x00008000000079c5 */ /* 0x000fe40000010000 */
[----:B------:R-:W-:-:S06]  /*20e0*/  WARPGROUP.ARRIVE ;  /* 0x00000000000079c5 */ /* 0x000fcc0000000000 */
[----:B------:R-:W-:Y:S03]  /*20f0*/  HGMMA.64x128x16.F32.BF16 R188, gdesc[UR12], R188, gsb0 ;  /* 0x01e000000cbc79f0 */ /* 0x000fe600080018bc */
[----:B------:R-:W-:Y:S02]  /*2100*/  WARPGROUP.DEPBAR.LE gsb0, 0x0 ;  /* 0x00008000000079c5 */ /* 0x000fe40000010000 */
[----:B------:R-:W-:Y:S04]  /*2110*/  STL.64 [R1], R188 ;  /* 0x000000bc01007387 */ /* 0x000fe80000100a00 */
[----:B------:R-:W-:Y:S04]  /*2120*/  STL.64 [R1+0x8], R190 ;  /* 0x000008be01007387 */ /* 0x000fe80000100a00 */
        /* <DEDUP_REMOVED lines=11> */
[----:B------:R1:W-:Y:S04]  /*21e0*/  STL.64 [R1+0x68], R214 ;  /* 0x000068d601007387 */ /* 0x0003e80000100a00 */
        /* <DEDUP_REMOVED lines=18> */
[----:B-1----:R-:W2:Y:S04]  /*2310*/  LDL.LU.64 R214, [R1+0x2e0] ;  /* 0x0002e00001d67983 */ /* 0x002ea80000300a00 */
[----:B------:R-:W2:Y:S04]  /*2320*/  LDL.LU.64 R212, [R1+0x2d8] ;  /* 0x0002d80001d47983 */ /* 0x000ea80000300a00 */
        /* <DEDUP_REMOVED lines=11> */
[----:B------:R-:W2:Y:S01]  /*23e0*/  LDL.LU.64 R188, [R1+0x278] ;  /* 0x0002780001bc7983 */ /* 0x000ea20000300a00 */
[----:B------:R-:W-:Y:S01]  /*23f0*/  UIADD3 UR12, UR4, 0x202, URZ ;  /* 0x00000202040c7890 */ /* 0x000fe2000fffe03f */
[----:B------:R-:W-:Y:S01]  /*2400*/  UMOV UR13, 0x40000040 ;  /* 0x40000040000d7882 */ /* 0x000fe20000000000 */
[----:B--2---:R-:W-:-:S07]  /*2410*/  WARPGROUP.ARRIVE ;  /* 0x00000000000079c5 */ /* 0x004fce0000000000 */
[----:B------:R-:W-:Y:S01]  /*2420*/  HGMMA.64x128x16.F32.BF16 R152, gdesc[UR12], R152, gsb0 ;  /* 0x01e000000c9879f0 */ /* 0x000fe20008001898 */
[----:B------:R-:W-:Y:S02]  /*2430*/  UIADD3 UR12, UR4, 0x402, URZ ;  /* 0x00000402040c7890 */ /* 0x000fe4000fffe03f */
[----:B------:R-:W-:Y:S02]  /*2440*/  WARPGROUP.DEPBAR.LE gsb0, 0x0 ;  /* 0x00008000000079c5 */ /* 0x000fe40000010000 */
        /* <DEDUP_REMOVED lines=32> */
[----:B-1----:R-:W2:Y:S04]  /*2650*/  LDL.LU.64 R152, [R1] ;  /* 0x0000000001987983 */ /* 0x002ea80000300a00 */
        /* <DEDUP_REMOVED lines=31> */
[----:B------:R-:W-:Y:S01]  /*2850*/  WARPGROUP.ARRIVE ;  /* 0x00000000000079c5 */ /* 0x000fe20000000000 */
[----:B------:R-:W-:-:S05]  /*2860*/  UMOV UR13, 0x40000040 ;  /* 0x40000040000d7882 */ /* 0x000fca0000000000 */
[----:B------:R-:W-:Y:S01]  /*2870*/  HGMMA.64x128x16.F32.BF16 R88, gdesc[UR12], R88, gsb0 ;  /* 0x01e000000c5879f0 */ /* 0x000fe20008001858 */
[----:B------:R-:W-:Y:S01]  /*2880*/  UIADD3 UR12, UR4, 0x602, URZ ;  /* 0x00000602040c7890 */ /* 0x000fe2000fffe03f */
[----:B------:R-:W-:Y:S01]  /*2890*/  UMOV UR13, 0x40000040 ;  /* 0x40000040000d7882 */ /* 0x000fe20000000000 */
[----:B------:R-:W-:Y:S02]  /*28a0*/  WARPGROUP.DEPBAR.LE gsb0, 0x0 ;  /* 0x00008000000079c5 */ /* 0x000fe40000010000 */
[----:B------:R-:W-:-:S07]  /*28b0*/  WARPGROUP.ARRIVE ;  /* 0x00000000000079c5 */ /* 0x000fce0000000000 */
[----:B------:R-:W-:Y:S01]  /*28c0*/  HGMMA.64x128x16.F32.BF16 R24, gdesc[UR12], R24, gsb0 ;  /* 0x01e000000c1879f0 */ /* 0x000fe20008001818 */
[----:B------:R-:W-:Y:S02]  /*28d0*/  UIADD3 UR12, UR4, 0x4, URZ ;  /* 0x00000004040c7890 */ /* 0x000fe4000fffe03f */
[----:B------:R-:W-:Y:S01]  /*28e0*/  UIADD3 UR14, UR8, 0x4, URZ ;  /* 0x00000004080e7890 */ /* 0x000fe2000fffe03f */
[----:B------:R-:W-:Y:S01]  /*28f0*/  UMOV UR13, 0x40000040 ;  /* 0x40000040000d7882 */ /* 0x000fe20000000000 */
[----:B------:R-:W-:Y:S01]  /*2900*/  UMOV UR15, 0x40000040 ;  /* 0x40000040000f7882 */ /* 0x000fe20000000000 */
[----:B------:R-:W-:Y:S02]  /*2910*/  WARPGROUP.DEPBAR.LE gsb0, 0x0 ;  /* 0x00008000000079c5 */ /* 0x000fe40000010000 */
[----:B--2---:R-:W-:-:S06]  /*2920*/  WARPGROUP.ARRIVE ;  /* 0x00000000000079c5 */ /* 0x004fcc0000000000 */
[----:B------:R-:W-:Y:S03]  /*2930*/  HGMMA.64x128x16.F32.BF16 R152, gdesc[UR12], R152, gsb0 ;  /* 0x01e000000c9879f0 */ /* 0x000fe60008001898 */
[----:B------:R-:W-:Y:S02]  /*2940*/  WARPGROUP.DEPBAR.LE gsb0, 0x0 ;  /* 0x00008000000079c5 */ /* 0x000fe40000010000 */
[----:B------:R-:W-:Y:S01]  /*2950*/  STL.64 [R1], R152 ;  /* 0x0000009801007387 */ /* 0x000fe20000100a00 */
[----:B------:R-:W-:Y:S01]  /*2960*/  MOV R2, R214 ;  /* 0x000000d600027202 */ /* 0x000fe20000000f00 */
[----:B------:R-:W-:Y:S01]  /*2970*/  IMAD.MOV.U32 R0, RZ, RZ, R215 ;  /* 0x000000ffff007224 */ /* 0x000fe200078e00d7 */
[----:B------:R-:W-:Y:S01]  /*2980*/  MOV R10, R208 ;  /* 0x000000d0000a7202 */ /* 0x000fe20000000f00 */
[----:B------:R1:W-:Y:S01]  /*2990*/  STL.64 [R1+0x8], R154 ;  /* 0x0000089a01007387 */ /* 0x0003e20000100a00 */
[----:B------:R-:W-:Y:S01]  /*29a0*/  IMAD.MOV.U32 R6, RZ, RZ, R212 ;  /* 0x000000ffff067224 */ /* 0x000fe200078e00d4 */
[----:B------:R-:W-:Y:S01]  /*29b0*/  MOV R16, R202 ;  /* 0x000000ca00107202 */ /* 0x000fe20000000f00 */
[----:B------:R-:W-:Y:S01]  /*29c0*/  IMAD.MOV.U32 R3, RZ, RZ, R213 ;  /* 0x000000ffff037224 */ /* 0x000fe200078e00d5 */
[----:B------:R-:W2:Y:S01]  /*29d0*/  LDL.LU.64 R214, [R1+0x270] ;  /* 0x0002700001d67983 */ /* 0x000ea20000300a00 */
        /* <DEDUP_REMOVED lines=28> */
[----:B------:R-:W-:-:S02]  /*2ba0*/  IMAD.MOV.U32 R23, RZ, RZ, R195 ;  /* 0x000000ffff177224 */ /* 0x000fc400078e00c3 */
[----:B------:R-:W-:Y:S01]  /*2bb0*/  IMAD.MOV.U32 R228, RZ, RZ, R192 ;  /* 0x000000ffffe47224 */ /* 0x000fe200078e00c0 */
[----:B------:R-:W2:Y:S01]  /*2bc0*/  LDL.LU.64 R198, [R1+0x230] ;  /* 0x0002300001c67983 */ /* 0x000ea20000300a00 */
[----:B------:R-:W-:Y:S02]  /*2bd0*/  IMAD.MOV.U32 R229, RZ, RZ, R193 ;  /* 0x000000ffffe57224 */ /* 0x000fe400078e00c1 */
[----:B------:R-:W-:Y:S01]  /*2be0*/  IMAD.MOV.U32 R227, RZ, RZ, R191 ;  /* 0x000000ffffe37224 */ /* 0x000fe200078e00bf */
[----:B------:R-:W2:Y:S01]  /*2bf0*/  LDL.LU.64 R196, [R1+0x228] ;  /* 0x0002280001c47983 */ /* 0x000ea20000300a00 */
[----:B------:R-:W-:Y:S02]  /*2c00*/  IMAD.MOV.U32 R224, RZ, RZ, R188 ;  /* 0x000000ffffe07224 */ /* 0x000fe400078e00bc */
        /* <DEDUP_REMOVED lines=41> */
[----:B------:R-:W-:-:S03]  /*2ea0*/  IMAD.MOV.U32 R4, RZ, RZ, R157 ;  /* 0x000000ffff047224 */ /* 0x000fc600078e009d */
[----:B------:R-:W2:Y:S04]  /*2eb0*/  LDL.LU.64 R166, [R1+0x1b0] ;  /* 0x0001b00001a67983 */ /* 0x000ea80000300a00 */
[----:B------:R-:W2:Y:S04]  /*2ec0*/  LDL.LU.64 R164, [R1+0x1a8] ;  /* 0x0001a80001a47983 */ /* 0x000ea80000300a00 */
[----:B------:R-:W2:Y:S04]  /*2ed0*/  LDL.LU.64 R162, [R1+0x1a0] ;  /* 0x0001a00001a27983 */ /* 0x000ea80000300a00 */
[----:B------:R-:W2:Y:S04]  /*2ee0*/  LDL.LU.64 R160, [R1+0x198] ;  /* 0x0001980001a07983 */ /* 0x000ea80000300a00 */
[----:B------:R-:W2:Y:S04]  /*2ef0*/  LDL.LU.64 R158, [R1+0x190] ;  /* 0x00019000019e7983 */ /* 0x000ea80000300a00 */
[----:B------:R-:W2:Y:S04]  /*2f00*/  LDL.LU.64 R156, [R1+0x188] ;  /* 0x00018800019c7983 */ /* 0x000ea80000300a00 */
[----:B-1----:R-:W2:Y:S04]  /*2f10*/  LDL.LU.64 R154, [R1+0x180] ;  /* 0x00018000019a7983 */ /* 0x002ea80000300a00 */
[----:B------:R-:W2:Y:S01]  /*2f20*/  LDL.LU.64 R152, [R1+0x178] ;  /* 0x0001780001987983 */ /* 0x000ea20000300a00 */
[----:B------:R-:W-:Y:S01]  /*2f30*/  UIADD3 UR12, UR4, 0x204, URZ ;  /* 0x00000204040c7890 */ /* 0x000fe2000fffe03f */
[----:B------:R-:W-:Y:S01]  /*2f40*/  UMOV UR13, 0x40000040 ;  /* 0x40000040000d7882 */ /* 0x000fe20000000000 */
[----:B--2---:R-:W-:-:S07]  /*2f50*/  WARPGROUP.ARRIVE ;  /* 0x00000000000079c5 */ /* 0x004fce0000000000 */
[----:B------:R-:W-:Y:S01]  /*2f60*/  HGMMA.64x128x16.F32.BF16 R152, gdesc[UR12], R152, gsb0 ;  /* 0x01e000000c9879f0 */ /* 0x000fe20008001898 */
[----:B------:R-:W-:Y:S01]  /*2f70*/  UIADD3 UR12, UR4, 0x404, URZ ;  /* 0x00000404040c7890 */ /* 0x000fe2000fffe03f */
[----:B------:R-:W-:Y:S01]  /*2f80*/  UMOV UR13, 0x40000040 ;  /* 0x40000040000d7882 */ /* 0x000fe20000000000 */
        /* <DEDUP_REMOVED lines=15> */
[----:B-1----:R-:W2:Y:S04]  /*3080*/  LDL.LU R188, [R1] ;  /* 0x0000000001bc7983 */ /* 0x002ea80000300800 */
[----:B------:R-:W2:Y:S04]  /*3090*/  LDL.LU R189, [R1+0x4] ;  /* 0x0000040001bd7983 */ /* 0x000ea80000300800 */
[----:B------:R-:W2:Y:S04]  /*30a0*/  LDL.LU R190, [R1+0x8] ;  /* 0x0000080001be7983 */ /* 0x000ea80000300800 */
[----:B------:R-:W2:Y:S01]  /*30b0*/  LDL.LU R191, [R1+0xc] ;  /* 0x00000c0001bf7983 */ /* 0x000ea20000300800 */
[----:B------:R-:W-:-:S06]  /*30c0*/  WARPGROUP.ARRIVE ;  /* 0x00000000000079c5 */ /* 0x000fcc0000000000 */
[----:B------:R-:W-:Y:S01]  /*30d0*/  HGMMA.64x128x16.F32.BF16 R88, gdesc[UR12], R88, gsb0 ;  /* 0x01e000000c5879f0 */ /* 0x000fe20008001858 */
[----:B------:R-:W-:Y:S01]  /*30e0*/  UIADD3 UR12, UR4, 0x604, URZ ;  /* 0x00000604040c7890 */ /* 0x000fe2000fffe03f */
        /* <DEDUP_REMOVED lines=17> */
[----:B------:R-:W-:Y:S01]  /*3200*/  IMAD.MOV.U32 R207, RZ, RZ, R239 ;  /* 0x000000ffffcf7224 */ /* 0x000fe200078e00ef */
[----:B------:R-:W-:Y:S02]  /*3210*/  WARPGROUP.DEPBAR.LE gsb0, 0x0 ;  /* 0x00008000000079c5 */ /* 0x000fe40000010000 */
[----:B------:R-:W-:-:S06]  /*3220*/  WARPGROUP.ARRIVE ;  /* 0x00000000000079c5 */ /* 0x000fcc0000000000 */
[----:B------:R-:W-:Y:S01]  /*3230*/  HGMMA.64x128x16.F32.BF16 R24, gdesc[UR12], R24, gsb0 ;  /* 0x01e000000c1879f0 */ /* 0x000fe20008001818 */
        /* <DEDUP_REMOVED lines=22> */
[----:B------:R-:W-:Y:S01]  /*33a0*/  IMAD.MOV.U32 R251, RZ, RZ, R0 ;  /* 0x000000fffffb7224 */ /* 0x000fe200078e0000 */
[----:B------:R-:W-:Y:S01]  /*33b0*/  UIADD3 UR12, UR4, 0x6, URZ ;  /* 0x00000006040c7890 */ /* 0x000fe2000fffe03f */
[----:B------:R-:W-:Y:S01]  /*33c0*/  IMAD.MOV.U32 R231, RZ, RZ, R23 ;  /* 0x000000ffffe77224 */ /* 0x000fe200078e0017 */
[----:B------:R-:W-:Y:S01]  /*33d0*/  UIADD3 UR14, UR8, 0x6, URZ ;  /* 0x00000006080e7890 */ /* 0x000fe2000fffe03f */
[----:B------:R-:W-:Y:S01]  /*33e0*/  IMAD.MOV.U32 R233, RZ, RZ, R21 ;  /* 0x000000ffffe97224 */ /* 0x000fe200078e0015 */
[----:B------:R-:W-:Y:S01]  /*33f0*/  UMOV UR13, 0x40000040 ;  /* 0x40000040000d7882 */ /* 0x000fe20000000000 */
[----:B------:R-:W-:Y:S01]  /*3400*/  IMAD.MOV.U32 R234, RZ, RZ, R20 ;  /* 0x000000ffffea7224 */ /* 0x000fe200078e0014 */
[----:B------:R-:W-:Y:S01]  /*3410*/  UMOV UR15, 0x40000040 ;  /* 0x40000040000f7882 */ /* 0x000fe20000000000 */
[----:B------:R-:W-:Y:S01]  /*3420*/  IMAD.MOV.U32 R236, RZ, RZ, R18 ;  /* 0x000000ffffec7224 */ /* 0x000fe200078e0012 */
[----:B------:R1:W5:Y:S01]  /*3430*/  LDL.LU R5, [R1+0x174] ;  /* 0x0001740001057983 */ /* 0x0003620000300800 */
[----:B------:R-:W-:-:S03]  /*3440*/  IMAD.MOV.U32 R237, RZ, RZ, R17 ;  /* 0x000000ffffed7224 */ /* 0x000fc600078e0011 */
[----:B------:R1:W5:Y:S01]  /*3450*/  LDL.LU R4, [R1+0x170] ;  /* 0x0001700001047983 */ /* 0x0003620000300800 */
[----:B------:R-:W-:Y:S02]  /*3460*/  WARPGROUP.DEPBAR.LE gsb0, 0x0 ;  /* 0x00008000000079c5 */ /* 0x000fe40000010000 */
[----:B--2---:R-:W-:-:S06]  /*3470*/  WARPGROUP.ARRIVE ;  /* 0x00000000000079c5 */ /* 0x004fcc0000000000 */
        /* <DEDUP_REMOVED lines=34> */
[----:B--2---:R-:W2:Y:S04]  /*36a0*/  LDL.LU.64 R214, [R1+0x168] ;  /* 0x0001680001d67983 */ /* 0x004ea80000300a00 */
        /* <DEDUP_REMOVED lines=20> */
[----:B------:R-:W-:-:S07]  /*37f0*/  WARPGROUP.ARRIVE ;  /* 0x00000000000079c5 */ /* 0x000fce0000000000 */
[----:B------:R-:W-:Y:S01]  /*3800*/  HGMMA.64x128x16.F32.BF16 R88, gdesc[UR12], R88, gsb0 ;  /* 0x01e000000c5879f0 */ /* 0x000fe20008001858 */
[----:B------:R-:W-:Y:S01]  /*3810*/  UIADD3 UR12, UR4, 0x606, URZ ;  /* 0x00000606040c7890 */ /* 0x000fe2000fffe03f */
[----:B------:R-:W-:Y:S02]  /*3820*/  UMOV UR13, 0x40000040 ;  /* 0x40000040000d7882 */ /* 0x000fe40000000000 */
[----:B------:R-:W-:Y:S01]  /*3830*/  UMOV UR4, 0x1 ;  /* 0x0000000100047882 */ /* 0x000fe20000000000 */
[----:B------:R-:W-:Y:S02]  /*3840*/  WARPGROUP.DEPBAR.LE gsb0, 0x0 ;  /* 0x00008000000079c5 */ /* 0x000fe40000010000 */
[----:B------:R-:W-:-:S06]  /*3850*/  WARPGROUP.ARRIVE ;  /* 0x00000000000079c5 */ /* 0x000fcc0000000000 */
[----:B-1----:R-:W-:Y:S03]  /*3860*/  HGMMA.64x128x16.F32.BF16 R24, gdesc[UR12], R24, gsb0 ;  /* 0x01e000000c1879f0 */ /* 0x002fe60008001818 */
[----:B------:R-:W-:Y:S02]  /*3870*/  WARPGROUP.DEPBAR.LE gsb0, 0x0 ;  /* 0x00008000000079c5 */ /* 0x000fe40000010000 */
.L_x_14:
[----:B------:R-:W-:-:S04]  /*3880*/  UISETP.LT.AND UP0, UPT, UR5, 0x1, UPT ;  /* 0x000000010500788c */ /* 0x000fc8000bf01270 */
[----:B------:R-:W-:-:S04]  /*3890*/  USEL UR7, UR5, 0x1, UP0 ;  /* 0x0000000105077887 */ /* 0x000fc80008000000 */
[----:B------:R-:W-:-:S04]  /*38a0*/  UIADD3 UR7, UR5, -UR7, URZ ;  /* 0x8000000705077290 */ /* 0x000fc8000fffe03f */
[----:B------:R-:W-:-:S06]  /*38b0*/  UISETP.GE.AND UP0, UPT, UR7, 0x1, UPT ;  /* 0x000000010700788c */ /* 0x000fcc000bf06270 */
[----:B------:R-:W-:-:S13]  /*38c0*/  PLOP3.LUT P1, PT, PT, PT, UP0, 0x80, 0x0 ;  /* 0x000000000000781c */ /* 0x000fda0003f2f008 */
[----:B------:R-:W-:Y:S05]  /*38d0*/  @!P1 BRA `(.L_x_17) ;  /* 0x0000002800b09947 */ /* 0x000fea0003800000 */
[----:B------:R-:W-:Y:S01]  /*38e0*/  IMAD.MOV.U32 R3, RZ, RZ, RZ ;  /* 0x000000ffff037224 */ /* 0x000fe200078e00ff */
[----:B------:R-:W-:Y:S02]  /*38f0*/  ULOP3.LUT UR23, UR6, 0x1, URZ, 0xfc, !UPT ;  /* 0x0000000106177892 */ /* 0x000fe4000f8efc3f */
[----:B------:R-:W-:Y:S01]  /*3900*/  UISETP.NE.U32.AND UP0, UPT, UR4, URZ, UPT ;  /* 0x0000003f0400728c */ /* 0x000fe2000bf05070 */
[----:B------:R-:W-:Y:S01]  /*3910*/  UMOV UR8, UR7 ;  /* 0x0000000700087c82 */ /* 0x000fe20008000000 */
[----:B------:R-:W-:-:S09]  /*3920*/  UMOV UR5, URZ ;  /* 0x0000003f00057c82 */ /* 0x000fd20008000000 */
.L_x_22:
[----:B------:R-:W-:-:S06]  /*3930*/  UISETP.NE.AND UP1, UPT, UR23, 0x3, UPT ;  /* 0x000000031700788c */ /* 0x000fcc000bf25270 */
[----:B------:R-:W-:-:S13]  /*3940*/  PLOP3.LUT P2, PT, PT, PT, UP1, 0x80, 0x0 ;  /* 0x000000000000781c */ /* 0x000fda0003f4f018 */
[----:B------:R-:W-:Y:S05]  /*3950*/  @!P2 BRA `(.L_x_18) ;  /* 0x000000000004a947 */ /* 0x000fea0003800000 */
[----:B------:R-:W-:Y:S01]  /*3960*/  BPT.TRAP 0x1 ;  /* 0x000000040000795c */ /* 0x000fe20000300000 */
.L_x_18:
[----:B------:R-:W1:Y:S01]  /*3970*/  S2UR UR10, SR_CgaCtaId ;  /* 0x00000000000a79c3 */ /* 0x000e620000008800 */
[----:B------:R-:W-:Y:S01]  /*3980*/  UMOV UR9, 0x400 ;  /* 0x0000040000097882 */ /* 0x000fe20000000000 */
[----:B------:R-:W-:Y:S01]  /*3990*/  SHF.L.U32 R2, R3, 0x1f, RZ ;  /* 0x0000001f03027819 */ /* 0x000fe200000006ff */
[----:B-1----:R-:W-:-:S04]  /*39a0*/  ULEA UR9, UR10, UR9, 0x18 ;  /* 0x000000090a097291 */ /* 0x002fc8000f8ec03f */
[----:B------:R-:W-:-:S12]  /*39b0*/  ULEA UR10, UR4, UR9, 0x3 ;  /* 0x00000009040a7291 */ /* 0x000fd8000f8e183f */
.L_x_19:
[----:B-1----:R-:W-:-:S04]  /*39c0*/  MOV R0, UR10 ;  /* 0x0000000a00007c02 */ /* 0x002fc80008000f00 */
[----:B------:R1:W2:Y:S03]  /*39d0*/  SYNCS.PHASECHK.TRANS64.TRYWAIT P1, [R0+URZ+0x30000], R2 ;  /* 0x03000002000075a7 */ /* 0x0002a6000802017f */
[----:B--2---:R-:W-:Y:S05]  /*39e0*/  @!P1 NANOSLEEP.SYNCS 0x989680 ;  /* 0x009896800000995d */ /* 0x004fea0003900000 */
[----:B------:R-:W2:Y:S02]  /*39f0*/  @!P1 SYNCS.PHASECHK.TRANS64 P1, [R0+URZ+0x30000], R2 ;  /* 0x03000002000095a7 */ /* 0x000ea4000802007f */
[----:B--2---:R-:W-:Y:S05]  /*3a00*/  @!P1 BRA `(.L_x_19) ;  /* 0xfffffffc00ec9947 */ /* 0x004fea000383ffff */
        /* <DEDUP_REMOVED lines=32> */
[----:B--2---:R-:W2:Y:S04]  /*3c10*/  LDL.LU.64 R24, [R1] ;  /* 0x0000000001187983 */ /* 0x004ea80000300a00 */
        /* <DEDUP_REMOVED lines=31> */
[----:B------:R-:W-:-:S02]  /*3e10*/  UIADD3 UR12, UR9, 0x20000, URZ ;  /* 0x00020000090c7890 */ /* 0x000fc4000fffe03f */
[----:B------:R-:W-:Y:S01]  /*3e20*/  USHF.R.U32.HI UR10, URZ, 0x4, UR9 ;  /* 0x000000043f0a7899 */ /* 0x000fe20008011609 */
[----:B-----5:R-:W-:Y:S01]  /*3e30*/  STL [R1+0x178], R5 ;  /* 0x0001780501007387 */ /* 0x020fe20000100800 */
[----:B------:R-:W-:Y:S02]  /*3e40*/  USHF.R.U32.HI UR12, URZ, 0x4, UR12 ;  /* 0x000000043f0c7899 */ /* 0x000fe4000801160c */
[----:B------:R-:W-:Y:S01]  /*3e50*/  ULOP3.LUT UR10, UR10, 0x3fff, URZ, 0xc0, !UPT ;  /* 0x00003fff0a0a7892 */ /* 0x000fe2000f8ec03f */
[----:B------:R3:W-:Y:S01]  /*3e60*/  STL [R1+0x174], R4 ;  /* 0x0001740401007387 */ /* 0x0007e20000100800 */
[----:B------:R-:W-:Y:S02]  /*3e70*/  ULOP3.LUT UR12, UR12, 0x3fff, URZ, 0xc0, !UPT ;  /* 0x00003fff0c0c7892 */ /* 0x000fe4000f8ec03f */
[----:B------:R-:W-:Y:S01]  /*3e80*/  ULOP3.LUT UR10, UR10, 0x10000, URZ, 0xfc, !UPT ;  /* 0x000100000a0a7892 */ /* 0x000fe2000f8efc3f */
[----:B------:R4:W-:Y:S01]  /*3e90*/  STL [R1+0x170], R3 ;  /* 0x0001700301007387 */ /* 0x0009e20000100800 */
[----:B------:R-:W-:-:S02]  /*3ea0*/  ULOP3.LUT UR12, UR12, 0x10000, URZ, 0xfc, !UPT ;  /* 0x000100000c0c7892 */ /* 0x000fc4000f8efc3f */
[----:B------:R-:W-:Y:S02]  /*3eb0*/  ULEA UR10, UR4, UR10, 0xb ;  /* 0x0000000a040a7291 */ /* 0x000fe4000f8e583f */
[----:B------:R-:W-:Y:S01]  /*3ec0*/  ULEA UR12, UR4, UR12, 0xa ;  /* 0x0000000c040c7291 */ /* 0x000fe2000f8e503f */
[----:B------:R-:W-:Y:S01]  /*3ed0*/  UMOV UR17, 0x40000040 ;  /* 0x4000004000117882 */ /* 0x000fe20000000000 */
[----:B------:R-:W-:-:S03]  /*3ee0*/  UMOV UR19, 0x40000040 ;  /* 0x4000004000137882 */ /* 0x000fc60000000000 */
[----:B------:R-:W-:Y:S02]  /*3ef0*/  UMOV UR16, UR10 ;  /* 0x0000000a00107c82 */ /* 0x000fe40008000000 */
[----:B------:R-:W-:Y:S01]  /*3f00*/  UMOV UR18, UR12 ;  /* 0x0000000c00127c82 */ /* 0x000fe20008000000 */
[----:B--2---:R-:W-:-:S06]  /*3f10*/  WARPGROUP.ARRIVE ;  /* 0x00000000000079c5 */ /* 0x004fcc0000000000 */
[----:B------:R-:W-:Y:S01]  /*3f20*/  HGMMA.64x128x16.F32.BF16 R24, gdesc[UR16], R24, UP0, gsb0 ;  /* 0x01e00000101879f0 */ /* 0x000fe2000b801818 */
[----:B------:R-:W-:Y:S01]  /*3f30*/  UIADD3 UR16, UR10, 0x200, URZ ;  /* 0x000002000a107890 */ /* 0x000fe2000fffe03f */
[----:B------:R-:W-:Y:S01]  /*3f40*/  UMOV UR17, 0x40000040 ;  /* 0x4000004000117882 */ /* 0x000fe20000000000 */
[----:B------:R-:W-:Y:S02]  /*3f50*/  WARPGROUP.DEPBAR.LE gsb0, 0x0 ;  /* 0x00008000000079c5 */ /* 0x000fe40000010000 */
[----:B------:R-:W-:Y:S01]  /*3f60*/  STL.64 [R1], R24 ;  /* 0x0000001801007387 */ /* 0x000fe20000100a00 */
[----:B-1----:R-:W-:Y:S01]  /*3f70*/  IMAD.MOV.U32 R2, RZ, RZ, R86 ;  /* 0x000000ffff027224 */ /* 0x002fe200078e0056 */
[----:B------:R-:W-:Y:S01]  /*3f80*/  MOV R0, R87 ;  /* 0x0000005700007202 */ /* 0x000fe20000000f00 */
[----:B---3--:R-:W-:Y:S01]  /*3f90*/  IMAD.MOV.U32 R4, RZ, RZ, R84 ;  /* 0x000000ffff047224 */ /* 0x008fe200078e0054 */
[----:B------:R1:W-:Y:S01]  /*3fa0*/  STL.64 [R1+0x8], R26 ;  /* 0x0000081a01007387 */ /* 0x0003e20000100a00 */
[----:B----4-:R-:W-:Y:S01]  /*3fb0*/  IMAD.MOV.U32 R3, RZ, RZ, R85 ;  /* 0x000000ffff037224 */ /* 0x010fe200078e0055 */
        /* <DEDUP_REMOVED lines=20> */
[----:B------:R-:W-:Y:S01]  /*4100*/  WARPGROUP.ARRIVE ;  /* 0x00000000000079c5 */ /* 0x000fe20000000000 */
        /* <DEDUP_REMOVED lines=11> */
[----:B------:R-:W-:Y:S01]  /*41c0*/  HGMMA.64x128x16.F32.BF16 R152, gdesc[UR16], R152, UP0, gsb0 ;  /* 0x01e00000109879f0 */ /* 0x000fe2000b801898 */
        /* <DEDUP_REMOVED lines=48> */
[----:B------:R-:W2:Y:S04]  /*44d0*/  LDL.LU.64 R40, [R1+0x330] ;  /* 0x0003300001287983 */ /* 0x000ea80000300a00 */
        /* <DEDUP_REMOVED lines=8> */
[----:B------:R-:W-:-:S03]  /*4560*/  WARPGROUP.DEPBAR.LE gsb0, 0x0 ;  /* 0x00008000000079c5 */ /* 0x000fc60000010000 */
        /* <DEDUP_REMOVED lines=14> */
[----:B-1----:R-:W3:Y:S04]  /*4650*/  LDL.LU R188, [R1] ;  /* 0x0000000001bc7983 */ /* 0x002ee80000300800 */
[----:B------:R-:W3:Y:S04]  /*4660*/  LDL.LU R189, [R1+0x4] ;  /* 0x0000040001bd7983 */ /* 0x000ee80000300800 */
[----:B------:R-:W3:Y:S04]  /*4670*/  LDL.LU R190, [R1+0x8] ;  /* 0x0000080001be7983 */ /* 0x000ee80000300800 */
[----:B------:R-:W3:Y:S01]  /*4680*/  LDL.LU R191, [R1+0xc] ;  /* 0x00000c0001bf7983 */ /* 0x000ee20000300800 */
[----:B------:R-:W-:Y:S01]  /*4690*/  UIADD3 UR16, UR10, 0x400, URZ ;  /* 0x000004000a107890 */ /* 0x000fe2000fffe03f */
[----:B------:R-:W-:Y:S01]  /*46a0*/  WARPGROUP.ARRIVE ;  /* 0x00000000000079c5 */ /* 0x000fe20000000000 */
[----:B------:R-:W-:-:S07]  /*46b0*/  UMOV UR17, 0x40000040 ;  /* 0x4000004000117882 */ /* 0x000fce0000000000 */
[----:B------:R-:W-:Y:S01]  /*46c0*/  HGMMA.64x128x16.F32.BF16 R88, gdesc[UR16], R88, UP0, gsb0 ;  /* 0x01e00000105879f0 */ /* 0x000fe2000b801858 */
        /* <DEDUP_REMOVED lines=15> */
[----:B------:R-:W-:Y:S02]  /*47c0*/  IMAD.MOV.U32 R202, RZ, RZ, R242 ;  /* 0x000000ffffca7224 */ /* 0x000fe400078e00f2 */
[----:B------:R-:W-:Y:S01]  /*47d0*/  IMAD.MOV.U32 R204, RZ, RZ, R240 ;  /* 0x000000ffffcc7224 */ /* 0x000fe200078e00f0 */
[----:B------:R-:W-:Y:S01]  /*47e0*/  MOV R240, R12 ;  /* 0x0000000c00f07202 */ /* 0x000fe20000000f00 */
[----:B------:R-:W-:Y:S01]  /*47f0*/  IMAD.MOV.U32 R205, RZ, RZ, R239 ;  /* 0x000000ffffcd7224 */ /* 0x000fe200078e00ef */
[----:B------:R-:W-:Y:S02]  /*4800*/  WARPGROUP.DEPBAR.LE gsb0, 0x0 ;  /* 0x00008000000079c5 */ /* 0x000fe40000010000 */
[----:B--2---:R-:W-:-:S06]  /*4810*/  WARPGROUP.ARRIVE ;  /* 0x00000000000079c5 */ /* 0x004fcc0000000000 */
[----:B------:R-:W-:Y:S01]  /*4820*/  HGMMA.64x128x16.F32.BF16 R24, gdesc[UR16], R24, UP0, gsb0 ;  /* 0x01e00000101879f0 */ /* 0x000fe2000b801818 */
[----:B------:R-:W-:Y:S02]  /*4830*/  IMAD.MOV.U32 R206, RZ, RZ, R238 ;  /* 0x000000ffffce7224 */ /* 0x000fe400078e00ee */
        /* <DEDUP_REMOVED lines=29> */
[----:B------:R-:W-:Y:S02]  /*4a10*/  UIADD3 UR16, UR10, 0x2, URZ ;  /* 0x000000020a107890 */ /* 0x000fe4000fffe03f */
[----:B------:R-:W-:Y:S01]  /*4a20*/  UIADD3 UR18, UR12, 0x2, URZ ;  /* 0x000000020c127890 */ /* 0x000fe2000fffe03f */
[----:B------:R-:W-:Y:S01]  /*4a30*/  UMOV UR17, 0x40000040 ;  /* 0x4000004000117882 */ /* 0x000fe20000000000 */
[----:B------:R-:W-:Y:S01]  /*4a40*/  UMOV UR19, 0x40000040 ;  /* 0x4000004000137882 */ /* 0x000fe20000000000 */
[----:B------:R-:W-:-:S02]  /*4a50*/  WARPGROUP.DEPBAR.LE gsb0, 0x0 ;  /* 0x00008000000079c5 */ /* 0x000fc40000010000 */
[----:B---3--:R-:W-:-:S06]  /*4a60*/  WARPGROUP.ARRIVE ;  /* 0x00000000000079c5 */ /* 0x008fcc0000000000 */
        /* <DEDUP_REMOVED lines=135> */
[----:B------:R-:W-:Y:S02]  /*52e0*/  IMAD.MOV.U32 R2, RZ, RZ, R214 ;  /* 0x000000ffff027224 */ /* 0x000fe400078e00d6 */
[----:B------:R-:W-:Y:S01]  /*52f0*/  IMAD.MOV.U32 R0, RZ, RZ, R215 ;  /* 0x000000ffff007224 */ /* 0x000fe200078e00d7 */
[----:B------:R1:W-:Y:S01]  /*5300*/  STL.64 [R1+0x8], R154 ;  /* 0x0000089a01007387 */ /* 0x0003e20000100a00 */
[----:B------:R-:W-:Y:S01]  /*5310*/  IMAD.MOV.U32 R7, RZ, RZ, R212 ;  /* 0x000000ffff077224 */ /* 0x000fe200078e00d4 */
[----:B------:R-:W-:Y:S01]  /*5320*/  MOV R9, R210 ;  /* 0x000000d200097202 */ /* 0x000fe20000000f00 */
[----:B------:R-:W-:Y:S01]  /*5330*/  IMAD.MOV.U32 R6, RZ, RZ, R213 ;  /* 0x000000ffff067224 */ /* 0x000fe200078e00d5 */
[----:B------:R-:W2:Y:S01]  /*5340*/  LDL.LU.64 R214, [R1+0x278] ;  /* 0x0002780001d67983 */ /* 0x000ea20000300a00 */
[----:B------:R-:W-:-:S02]  /*5350*/  IMAD.MOV.U32 R8, RZ, RZ, R211 ;  /* 0x000000ffff087224 */ /* 0x000fc400078e00d3 */
[----:B------:R-:W-:Y:S01]  /*5360*/  IMAD.MOV.U32 R11, RZ, RZ, R208 ;  /* 0x000000ffff0b7224 */ /* 0x000fe200078e00d0 */
[----:B------:R-:W2:Y:S01]  /*5370*/  LDL.LU.64 R212, [R1+0x270] ;  /* 0x0002700001d47983 */ /* 0x000ea20000300a00 */
[----:B------:R-:W-:Y:S01]  /*5380*/  IMAD.MOV.U32 R10, RZ, RZ, R209 ;  /* 0x000000ffff0a7224 */ /* 0x000fe200078e00d1 */
[----:B------:R-:W-:Y:S01]  /*5390*/  MOV R15, R204 ;  /* 0x000000cc000f7202 */ /* 0x000fe20000000f00 */
        /* <DEDUP_REMOVED lines=12> */
[----:B------:R-:W-:-:S03]  /*5460*/  IMAD.MOV.U32 R20, RZ, RZ, R199 ;  /* 0x000000ffff147224 */ /* 0x000fc600078e00c7 */
[----:B------:R-:W2:Y:S01]  /*5470*/  LDL.LU.64 R202, [R1+0x248] ;  /* 0x0002480001ca7983 */ /* 0x000ea20000300a00 */
[----:B------:R-:W-:Y:S02]  /*5480*/  IMAD.MOV.U32 R23, RZ, RZ, R196 ;  /* 0x000000ffff177224 */ /* 0x000fe400078e00c4 */
        /* <DEDUP_REMOVED lines=106> */
[----:B------:R-:W-:Y:S01]  /*5b30*/  UIADD3 UR14, UR10, 0x6, URZ ;  /* 0x000000060a0e7890 */ /* 0x000fe2000fffe03f */
[----:B------:R-:W-:Y:S01]  /*5b40*/  IMAD.MOV.U32 R203, RZ, RZ, R244 ;  /* 0x000000ffffcb7224 */ /* 0x000fe200078e00f4 */
[----:B------:R-:W-:Y:S01]  /*5b50*/  MOV R244, R11 ;  /* 0x0000000b00f47202 */ /* 0x000fe20000000f00 */
[----:B------:R-:W-:Y:S01]  /*5b60*/  IMAD.MOV.U32 R205, RZ, RZ, R242 ;  /* 0x000000ffffcd7224 */ /* 0x000fe200078e00f2 */
[----:B------:R-:W-:Y:S01]  /*5b70*/  UMOV UR13, 0x40000040 ;  /* 0x40000040000d7882 */ /* 0x000fe20000000000 */
[----:B------:R-:W-:Y:S01]  /*5b80*/  IMAD.MOV.U32 R206, RZ, RZ, R241 ;  /* 0x000000ffffce7224 */ /* 0x000fe200078e00f1 */
[----:B------:R-:W-:Y:S01]  /*5b90*/  UMOV UR15, 0x40000040 ;  /* 0x40000040000f7882 */ /* 0x000fe20000000000 */
[----:B------:R-:W-:Y:S01]  /*5ba0*/  IMAD.MOV.U32 R207, RZ, RZ, R240 ;  /* 0x000000ffffcf7224 */ /* 0x000fe200078e00f0 */
[----:B------:R1:W5:Y:S01]  /*5bb0*/  LDL.LU R5, [R1+0x178] ;  /* 0x0001780001057983 */ /* 0x0003620000300800 */
[----:B------:R-:W-:Y:S01]  /*5bc0*/  IMAD.MOV.U32 R208, RZ, RZ, R239 ;  /* 0x000000ffffd07224 */ /* 0x000fe200078e00ef */
[----:B------:R-:W-:-:S02]  /*5bd0*/  WARPGROUP.DEPBAR.LE gsb0, 0x0 ;  /* 0x00008000000079c5 */ /* 0x000fc40000010000 */
[----:B------:R-:W-:-:S06]  /*5be0*/  WARPGROUP.ARRIVE ;  /* 0x00000000000079c5 */ /* 0x000fcc0000000000 */
[----:B------:R-:W-:Y:S01]  /*5bf0*/  HGMMA.64x128x16.F32.BF16 R24, gdesc[UR16], R24, gsb0 ;  /* 0x01e00000101879f0 */ /* 0x000fe20008001818 */
        /* <DEDUP_REMOVED lines=22> */
[----:B------:R-:W-:Y:S01]  /*5d60*/  IMAD.MOV.U32 R251, RZ, RZ, R0 ;  /* 0x000000fffffb7224 */ /* 0x000fe200078e0000 */
[----:B------:R-:W-:Y:S01]  /*5d70*/  UIADD3 UR16, UR12, 0x6, URZ ;  /* 0x000000060c107890 */ /* 0x000fe2000fffe03f */
[----:B------:R-:W-:Y:S01]  /*5d80*/  IMAD.MOV.U32 R233, RZ, RZ, R22 ;  /* 0x000000ffffe97224 */ /* 0x000fe200078e0016 */
[----:B------:R1:W5:Y:S01]  /*5d90*/  LDL.LU R4, [R1+0x174] ;  /* 0x0001740001047983 */ /* 0x0003620000300800 */
[----:B------:R-:W-:Y:S02]  /*5da0*/  IMAD.MOV.U32 R234, RZ, RZ, R21 ;  /* 0x000000ffffea7224 */ /* 0x000fe400078e0015 */
[----:B------:R-:W-:Y:S02]  /*5db0*/  IMAD.MOV.U32 R235, RZ, RZ, R20 ;  /* 0x000000ffffeb7224 */ /* 0x000fe400078e0014 */
[----:B------:R-:W-:Y:S01]  /*5dc0*/  IMAD.MOV.U32 R236, RZ, RZ, R19 ;  /* 0x000000ffffec7224 */ /* 0x000fe200078e0013 */
[----:B------:R-:W-:Y:S01]  /*5dd0*/  UMOV UR12, UR14 ;  /* 0x0000000e000c7c82 */ /* 0x000fe20008000000 */
[----:B------:R-:W-:Y:S01]  /*5de0*/  UMOV UR14, UR16 ;  /* 0x00000010000e7c82 */ /* 0x000fe20008000000 */
[----:B------:R1:W5:Y:S01]  /*5df0*/  LDL.LU R3, [R1+0x170] ;  /* 0x0001700001037983 */ /* 0x0003620000300800 */
[----:B------:R-:W-:-:S02]  /*5e00*/  WARPGROUP.DEPBAR.LE gsb0, 0x0 ;  /* 0x00008000000079c5 */ /* 0x000fc40000010000 */
        /* <DEDUP_REMOVED lines=59> */
[----:B------:R-:W-:Y:S01]  /*61c0*/  UMOV UR13, 0x40000040 ;  /* 0x40000040000d7882 */ /* 0x000fe20000000000 */
[----:B------:R-:W-:Y:S02]  /*61d0*/  WARPGROUP.DEPBAR.LE gsb0, 0x0 ;  /* 0x00008000000079c5 */ /* 0x000fe40000010000 */
[----:B------:R-:W-:-:S07]  /*61e0*/  WARPGROUP.ARRIVE ;  /* 0x00000000000079c5 */ /* 0x000fce0000000000 */
[----:B------:R-:W-:Y:S03]  /*61f0*/  HGMMA.64x128x16.F32.BF16 R24, gdesc[UR12], R24, gsb0 ;  /* 0x01e000000c1879f0 */ /* 0x000fe60008001818 */
[----:B------:R-:W-:Y:S02]  /*6200*/  WARPGROUP.DEPBAR.LE gsb0, 0x0 ;  /* 0x00008000000079c5 */ /* 0x000fe40000010000 */
[----:B-1----:R-:W-:Y:S05]  /*6210*/  @!P2 BRA `(.L_x_20) ;  /* 0x000000000004a947 */ /* 0x002fea0003800000 */
[----:B------:R-:W-:Y:S01]  /*6220*/  BPT.TRAP 0x1 ;  /* 0x000000040000795c */ /* 0x000fe20000300000 */
.L_x_20:
[----:B-----5:R-:W-:Y:S01]  /*6230*/  ISETP.NE.AND P1, PT, R4, RZ, PT ;  /* 0x000000ff0400720c */ /* 0x020fe20003f25270 */
[----:B------:R-:W-:Y:S01]  /*6240*/  IMAD.U32 R0, RZ, RZ, UR5 ;  /* 0x00000005ff007e24 */ /* 0x000fe2000f8e00ff */
[----:B------:R-:W-:-:S11]  /*6250*/  UISETP.GT.U32.AND UP0, UPT, UR6, 0x1, UPT ;  /* 0x000000010600788c */ /* 0x000fd6000bf04070 */
[----:B------:R-:W-:-:S05]  /*6260*/  @P1 LEA R0, R0, UR9, 0x3 ;  /* 0x0000000900001c11 */ /* 0x000fca000f8e18ff */
[----:B------:R-:W-:-:S05]  /*6270*/  @P1 VIADD R0, R0, 0x30020 ;  /* 0x0003002000001836 */ /* 0x000fca0000000000 */
[----:B------:R-:W-:-:S04]  /*6280*/  @P1 PRMT R0, R5, 0x654, R0 ;  /* 0x0000065405001816 */ /* 0x000fc80000000000 */
[----:B------:R1:W-:Y:S01]  /*6290*/  @P1 SYNCS.ARRIVE.TRANS64.RED.A1T0 RZ, [R0+URZ], RZ ;  /* 0x000000ff00ff19a7 */ /* 0x0003e2000810043f */
[----:B------:R-:W-:-:S13]  /*62a0*/  PLOP3.LUT P1, PT, PT, PT, UP0, 0x80, 0x0 ;  /* 0x000000000000781c */ /* 0x000fda0003f2f008 */
[----:B-1----:R-:W-:Y:S05]  /*62b0*/  @P1 BRA `(.L_x_21) ;  /* 0x0000000000041947 */ /* 0x002fea0003800000 */
[----:B------:R-:W-:Y:S01]  /*62c0*/  BPT.TRAP 0x1 ;  /* 0x000000040000795c */ /* 0x000fe20000300000 */
.L_x_21:
[----:B------:R-:W-:Y:S02]  /*62d0*/  UISETP.GT.AND UP2, UPT, UR8, 0x1, UPT ;  /* 0x000000010800788c */ /* 0x000fe4000bf44270 */
[----:B------:R-:W-:Y:S02]  /*62e0*/  UIADD3 UR4, UR4, 0x1, URZ ;  /* 0x0000000104047890 */ /* 0x000fe4000fffe03f */
[----:B------:R-:W-:Y:S02]  /*62f0*/  UIADD3 UR5, UR5, 0x1, URZ ;  /* 0x0000000105057890 */ /* 0x000fe4000fffe03f */
[----:B------:R-:W-:Y:S01]  /*6300*/  PLOP3.LUT P1, PT, PT, PT, UP2, 0x80, 0x0 ;  /* 0x000000000000781c */ /* 0x000fe20003f2f028 */
[----:B------:R-:W-:Y:S02]  /*6310*/  UISETP.NE.AND UP0, UPT, UR4, 0x4, UPT ;  /* 0x000000040400788c */ /* 0x000fe4000bf05270 */
[----:B------:R-:W-:Y:S02]  /*6320*/  UISETP.NE.AND UP1, UPT, UR5, 0x4, UPT ;  /* 0x000000040500788c */ /* 0x000fe4000bf25270 */
[----:B------:R-:W-:-:S02]  /*6330*/  USEL UR9, URZ, 0x1, UP0 ;  /* 0x000000013f097887 */ /* 0x000fc40008000000 */
[----:B------:R-:W-:Y:S02]  /*6340*/  USEL UR4, UR4, URZ, UP0 ;  /* 0x0000003f04047287 */ /* 0x000fe40008000000 */
[----:B------:R-:W-:Y:S02]  /*6350*/  UIADD3 UR8, UR8, -0x1, URZ ;  /* 0xffffffff08087890 */ /* 0x000fe4000fffe03f */
[----:B------:R-:W-:Y:S01]  /*6360*/  USEL UR5, UR5, URZ, UP1 ;  /* 0x0000003f05057287 */ /* 0x000fe20008800000 */
[----:B------:R-:W-:Y:S01]  /*6370*/  LOP3.LUT R3, R3, UR9, RZ, 0x3c, !PT ;  /* 0x0000000903037c12 */ /* 0x000fe2000f8e3cff */
[----:B------:R-:W-:Y:S01]  /*6380*/  UPLOP3.LUT UP0, UPT, UPT, UPT, UPT, 0x80, 0x0 ;  /* 0x000000000000789c */ /* 0x000fe20003f0f070 */
[----:B------:R-:W-:Y:S10]  /*6390*/  @P1 BRA `(.L_x_22) ;  /* 0xffffffd400641947 */ /* 0x000ff4000383ffff */
.L_x_17:
[----:B------:R-:W-:Y:S05]  /*63a0*/  @!P0 BRA `(.L_x_23) ;  /* 0x00000000004c8947 */ /* 0x000fea0003800000 */
[----:B------:R-:W-:-:S04]  /*63b0*/  ULOP3.LUT UR4, UR6, 0x1, URZ, 0xfc, !UPT ;  /* 0x0000000106047892 */ /* 0x000fc8000f8efc3f */
[----:B------:R-:W-:-:S06]  /*63c0*/  UISETP.NE.AND UP0, UPT, UR4, 0x3, UPT ;  /* 0x000000030400788c */ /* 0x000fcc000bf05270 */
[----:B------:R-:W-:-:S13]  /*63d0*/  PLOP3.LUT P0, PT, PT, PT, UP0, 0x80, 0x0 ;  /* 0x000000000000781c */ /* 0x000fda0003f0f008 */
[----:B------:R-:W-:Y:S05]  /*63e0*/  @!P0 BRA `(.L_x_24) ;  /* 0x0000000000048947 */ /* 0x000fea0003800000 */
[----:B------:R-:W-:Y:S01]  /*63f0*/  BPT.TRAP 0x1 ;  /* 0x000000040000795c */ /* 0x000fe20000300000 */
.L_x_24:
[----:B-----5:R-:W-:Y:S01]  /*6400*/  ISETP.NE.AND P0, PT, R4, RZ, PT ;  /* 0x000000ff0400720c */ /* 0x020fe20003f05270 */
[----:B------:R-:W-:-:S12]  /*6410*/  UISETP.GT.U32.AND UP0, UPT, UR6, 0x1, UPT ;  /* 0x000000010600788c */ /* 0x000fd8000bf04070 */
[----:B------:R-:W1:Y:S01]  /*6420*/  @P0 S2R R2, SR_CgaCtaId ;  /* 0x0000000000020919 */ /* 0x000e620000008800 */
[----:B------:R-:W-:-:S04]  /*6430*/  @P0 MOV R0, 0x400 ;  /* 0x0000040000000802 */ /* 0x000fc80000000f00 */
[----:B-1----:R-:W-:Y:S01]  /*6440*/  @P0 LEA R2, R2, R0, 0x18 ;  /* 0x0000000002020211 */ /* 0x002fe200078ec0ff */
[----:B------:R-:W-:-:S04]  /*6450*/  IMAD.U32 R0, RZ, RZ, UR7 ;  /* 0x00000007ff007e24 */ /* 0x000fc8000f8e00ff */
[----:B------:R-:W-:-:S05]  /*6460*/  @P0 IMAD.SHL.U32 R0, R0, 0x8, RZ ;  /* 0x0000000800000824 */ /* 0x000fca00078e00ff */
[----:B------:R-:W-:-:S04]  /*6470*/  @P0 LOP3.LUT R0, R0, 0x18, RZ, 0xc0, !PT ;  /* 0x0000001800000812 */ /* 0x000fc800078ec0ff */
[----:B------:R-:W-:-:S04]  /*6480*/  @P0 IADD3 R0, R2, 0x30020, R0 ;  /* 0x0003002002000810 */ /* 0x000fc80007ffe000 */
[----:B------:R-:W-:-:S04]  /*6490*/  @P0 PRMT R5, R5, 0x654, R0 ;  /* 0x0000065405050816 */ /* 0x000fc80000000000 */
[----:B------:R1:W-:Y:S01]  /*64a0*/  @P0 SYNCS.ARRIVE.TRANS64.RED.A1T0 RZ, [R5+URZ], RZ ;  /* 0x000000ff05ff09a7 */ /* 0x0003e2000810043f */
[----:B------:R-:W-:-:S13]  /*64b0*/  PLOP3.LUT P0, PT, PT, PT, UP0, 0x80, 0x0 ;  /* 0x000000000000781c */ /* 0x000fda0003f0f008 */
[----:B-1----:R-:W-:Y:S05]  /*64c0*/  @P0 BRA `(.L_x_23) ;  /* 0x0000000000040947 */ /* 0x002fea0003800000 */
[----:B------:R-:W-:Y:S01]  /*64d0*/  BPT.TRAP 0x1 ;  /* 0x000000040000795c */ /* 0x000fe20000300000 */
.L_x_23:
[----:B------:R-:W1:Y:S01]  /*64e0*/  S2R R2, SR_TID.X ;  /* 0x0000000000027919 */ /* 0x000e620000002100 */
[----:B------:R-:W-:Y:S01]  /*64f0*/  ULDC.64 UR4, c[0x0][0x280] ;  /* 0x0000a00000047ab9 */ /* 0x000fe20000000a00 */
[----:B-----5:R-:W2:Y:S01]  /*6500*/  S2R R4, SR_CTAID.Y ;  /* 0x0000000000047919 */ /* 0x020ea20000002600 */
[----:B------:R-:W3:Y:S01]  /*6510*/  S2R R5, SR_CTAID.X ;  /* 0x0000000000057919 */ /* 0x000ee20000002500 */
[----:B-1----:R-:W-:-:S04]  /*6520*/  SHF.R.S32.HI R0, RZ, 0x1f, R2 ;  /* 0x0000001fff007819 */ /* 0x002fc80000011402 */
[----:B------:R-:W-:Y:S01]  /*6530*/  LEA.HI R0, R0, R2, RZ, 0x7 ;  /* 0x0000000200007211 */ /* 0x000fe200078f38ff */
[----:B--2---:R-:W-:-:S03]  /*6540*/  IMAD.SHL.U32 R4, R4, 0x80, RZ ;  /* 0x0000008004047824 */ /* 0x004fc600078e00ff */
[----:B------:R-:W-:Y:S02]  /*6550*/  LOP3.LUT R0, R0, 0xffffff80, RZ, 0xc0, !PT ;  /* 0xffffff8000007812 */ /* 0x000fe400078ec0ff */
[----:B------:R-:W-:Y:S02]  /*6560*/  ISETP.GE.AND P0, PT, R4, UR5, PT ;  /* 0x0000000504007c0c */ /* 0x000fe4000bf06270 */
[----:B------:R-:W-:-:S04]  /*6570*/  IADD3 R0, R2, -R0, RZ ;  /* 0x8000000002007210 */ /* 0x000fc80007ffe0ff */
[----:B------:R-:W-:-:S04]  /*6580*/  SHF.R.S32.HI R3, RZ, 0x1f, R0 ;  /* 0x0000001fff037819 */ /* 0x000fc80000011400 */
[CC--:B------:R-:W-:Y:S02]  /*6590*/  LEA.HI R2, R3.reuse, R0.reuse, RZ, 0x2 ;  /* 0x0000000003027211 */ /* 0x0c0fe400078f10ff */
[----:B------:R-:W-:Y:S02]  /*65a0*/  LEA.HI R3, R3, R0, RZ, 0x5 ;  /* 0x0000000003037211 */ /* 0x000fe400078f28ff */
[--C-:B------:R-:W-:Y:S02]  /*65b0*/  SHF.R.S32.HI R14, RZ, 0x2, R2.reuse ;  /* 0x00000002ff0e7819 */ /* 0x100fe40000011402 */
[----:B------:R-:W-:Y:S02]  /*65c0*/  SHF.R.S32.HI R15, RZ, 0x1f, R2 ;  /* 0x0000001fff0f7819 */ /* 0x000fe40000011402 */
[----:B------:R-:W-:Y:S02]  /*65d0*/  LOP3.LUT R2, R2, 0x7ffffffc, RZ, 0xc0, !PT ;  /* 0x7ffffffc02027812 */ /* 0x000fe400078ec0ff */
[----:B------:R-:W-:-:S03]  /*65e0*/  LEA.HI R15, R15, R14, RZ, 0x3 ;  /* 0x0000000e0f0f7211 */ /* 0x000fc600078f18ff */
[----:B------:R-:W-:Y:S01]  /*65f0*/  IMAD.IADD R2, R0, 0x1, -R2 ;  /* 0x0000000100027824 */ /* 0x000fe200078e0a02 */
[----:B------:R-:W-:-:S03]  /*6600*/  LOP3.LUT R15, R15, 0xfffffff8, RZ, 0xc0, !PT ;  /* 0xfffffff80f0f7812 */ /* 0x000fc600078ec0ff */
[----:B------:R-:W-:Y:S02]  /*6610*/  IMAD.SHL.U32 R0, R2, 0x2, RZ ;  /* 0x0000000202007824 */ /* 0x000fe400078e00ff */
[----:B------:R-:W-:-:S03]  /*6620*/  IMAD.IADD R14, R14, 0x1, -R15 ;  /* 0x000000010e0e7824 */ /* 0x000fc600078e0a0f */
[----:B------:R-:W-:Y:S02]  /*6630*/  SHF.R.S32.HI R2, RZ, 0x1f, R0 ;  /* 0x0000001fff027819 */ /* 0x000fe40000011400 */
[----:B------:R-:W-:Y:S02]  /*6640*/  IADD3 R10, P1, R4, R0, RZ ;  /* 0x00000000040a7210 */ /* 0x000fe40007f3e0ff */
[----:B------:R-:W-:Y:S02]  /*6650*/  IADD3 R0, -R0, UR5, -R4 ;  /* 0x0000000500007c10 */ /* 0x000fe4000fffe904 */
[----:B------:R-:W-:Y:S01]  /*6660*/  LEA.HI.X.SX32 R11, R4, R2, 0x1, P1 ;  /* 0x00000002040b7211 */ /* 0x000fe200008f0eff */
[----:B---3--:R-:W-:Y:S01]  /*6670*/  IMAD.SHL.U32 R4, R5, 0x100, RZ ;  /* 0x0000010005047824 */ /* 0x008fe200078e00ff */
[----:B------:R-:W-:Y:S02]  /*6680*/  SHF.R.S32.HI R15, RZ, 0x1f, R14 ;  /* 0x0000001fff0f7819 */ /* 0x000fe4000001140e */
[----:B------:R-:W-:-:S02]  /*6690*/  SHF.R.S32.HI R2, RZ, 0x5, R3 ;  /* 0x00000005ff027819 */ /* 0x000fc40000011403 */
[----:B------:R-:W-:Y:S01]  /*66a0*/  ISETP.GE.OR P0, PT, R4, UR4, P0 ;  /* 0x0000000404007c0c */ /* 0x000fe20008706670 */
[----:B------:R-:W-:-:S04]  /*66b0*/  IMAD.WIDE R12, R5, 0x100, R14 ;  /* 0x00000100050c7825 */ /* 0x000fc800078e020e */
[----:B------:R-:W-:-:S04]  /*66c0*/  IMAD.WIDE R12, R2, 0x10, R12 ;  /* 0x00000010020c7825 */ /* 0x000fc800078e020c */
[----:B------:R-:W-:-:S05]  /*66d0*/  IMAD R2, R2, -0x10, -R4 ;  /* 0xfffffff002027824 */ /* 0x000fca00078e0a04 */
[----:B------:R-:W-:Y:S01]  /*66e0*/  IADD3 R14, R2, UR4, -R14 ;  /* 0x00000004020e7c10 */ /* 0x000fe2000fffe80e */
[----:B------:R-:W-:Y:S06]  /*66f0*/  @P0 EXIT ;  /* 0x000000000000094d */ /* 0x000fec0003800000 */
[----:B------:R-:W-:Y:S01]  /*6700*/  FSETP.NEU.AND P2, PT, RZ, UR22, PT ;  /* 0x00000016ff007c0b */ /* 0x000fe2000bf4d000 */
[----:B------:R-:W-:Y:S01]  /*6710*/  ULDC.64 UR14, c[0x0][0x5d0] ;  /* 0x00017400000e7ab9 */ /* 0x000fe20000000a00 */
[----:B------:R-:W-:Y:S01]  /*6720*/  ISETP.GT.AND P0, PT, R14, RZ, PT ;  /* 0x000000ff0e00720c */ /* 0x000fe20003f04270 */
[----:B------:R-:W-:Y:S01]  /*6730*/  IMAD R2, R13, UR14, RZ ;  /* 0x0000000e0d027c24 */ /* 0x000fe2000f8e02ff */
[----:B------:R-:W-:Y:S02]  /*6740*/  USHF.L.U64.HI UR5, UR14, 0x3, UR15 ;  /* 0x000000030e057899 */ /* 0x000fe4000801020f */
[----:B------:R-:W-:Y:S01]  /*6750*/  IMAD.WIDE.U32 R4, R12, UR14, R10 ;  /* 0x0000000e0c047c25 */ /* 0x000fe2000f8e000a */
[----:B------:R-:W-:Y:S01]  /*6760*/  USHF.L.U32 UR4, UR14, 0x3, URZ ;  /* 0x000000030e047899 */ /* 0x000fe2000800063f */
[----:B------:R-:W-:Y:S02]  /*6770*/  ISETP.GT.AND P1, PT, R0, RZ, P0 ;  /* 0x000000ff0000720c */ /* 0x000fe40000724270 */
[----:B------:R-:W-:-:S05]  /*6780*/  IMAD R2, R12, UR15, R2 ;  /* 0x0000000f0c027c24 */ /* 0x000fca000f8e0202 */
[----:B------:R-:W-:Y:S01]  /*6790*/  IADD3 R3, R5, R2, RZ ;  /* 0x0000000205037210 */ /* 0x000fe20007ffe0ff */
[----:B------:R-:W-:Y:S06]  /*67a0*/  @!P2 BRA `(.L_x_25) ;  /* 0x000000b000c0a947 */ /* 0x000fec0003800000 */
[----:B------:R-:W-:Y:S01]  /*67b0*/  ULDC.64 UR6, c[0x0][0x5c8] ;  /* 0x0001720000067ab9 */ /* 0x000fe20000000a00 */
[----:B------:R-:W-:Y:S01]  /*67c0*/  ULDC.64 UR16, c[0x0][0x5b0] ;  /* 0x00016c0000107ab9 */ /* 0x000fe20000000a00 */
[C---:B------:R-:W-:Y:S01]  /*67d0*/  LEA R2, P2, R4.reuse, UR6, 0x1 ;  /* 0x0000000604027c11 */ /* 0x040fe2000f8408ff */
[----:B------:R-:W-:Y:S01]  /*67e0*/  IMAD R6, R13, UR16, RZ ;  /* 0x000000100d067c24 */ /* 0x000fe2000f8e02ff */
[----:B------:R-:W-:Y:S01]  /*67f0*/  ULDC.64 UR18, c[0x0][0x5a8] ;  /* 0x00016a0000127ab9 */ /* 0x000fe20000000a00 */
[----:B------:R-:W2:Y:S01]  /*6800*/  LDL.LU R7, [R1] ;  /* 0x0000000001077983 */ /* 0x000ea20000300800 */
[----:B------:R-:W-:Y:S01]  /*6810*/  LEA.HI.X R3, R4, UR7, R3, 0x1, P2 ;  /* 0x0000000704037c11 */ /* 0x000fe200090f0c03 */
[C---:B------:R-:W-:Y:S02]  /*6820*/  IMAD R6, R12.reuse, UR17, R6 ;  /* 0x000000110c067c24 */ /* 0x040fe4000f8e0206 */
[----:B------:R-:W-:-:S04]  /*6830*/  IMAD.WIDE.U32 R4, R12, UR16, R10 ;  /* 0x000000100c047c25 */ /* 0x000fc8000f8e000a */
[----:B------:R-:W-:Y:S01]  /*6840*/  IMAD.IADD R5, R5, 0x1, R6 ;  /* 0x0000000105057824 */ /* 0x000fe200078e0206 */
[----:B------:R-:W-:-:S04]  /*6850*/  LEA R8, P2, R4, UR18, 0x1 ;  /* 0x0000001204087c11 */ /* 0x000fc8000f8408ff */
[----:B------:R-:W-:-:S05]  /*6860*/  LEA.HI.X R9, R4, UR19, R5, 0x1, P2 ;  /* 0x0000001304097c11 */ /* 0x000fca00090f0c05 */
[----:B------:R-:W3:Y:S01]  /*6870*/  @P1 LDG.E.LTC128B.U16 R15, desc[UR20][R8.64] ;  /* 0x00000014080f1981 */ /* 0x000ee2000c1e1520 */
[----:B------:R-:W-:Y:S01]  /*6880*/  ISETP.GT.AND P2, PT, R0, 0x1, P0 ;  /* 0x000000010000780c */ /* 0x000fe20000744270 */
[----:B------:R-:W-:Y:S01]  /*6890*/  BSSY B0, `(.L_x_26) ;  /* 0x0000008000007945 */ /* 0x000fe20003800000 */
[----:B---3--:R-:W-:-:S04]  /*68a0*/  IMAD.U32 R4, R15, 0x10000, RZ ;  /* 0x000100000f047824 */ /* 0x008fc800078e00ff */
[----:B------:R-:W-:-:S04]  /*68b0*/  FMUL R4, R4, UR22 ;  /* 0x0000001604047c20 */ /* 0x000fc80008400000 */
[----:B--2---:R-:W-:-:S05]  /*68c0*/  FFMA R4, R7, UR11, R4 ;  /* 0x0000000b07047c23 */ /* 0x004fca0008000004 */
[----:B------:R-:W-:-:S05]  /*68d0*/  F2FP.BF16.F32.PACK_AB R4, RZ, R4 ;  /* 0x00000004ff04723e */ /* 0x000fca00000010ff */
[----:B------:R1:W-:Y:S01]  /*68e0*/  @P1 STG.E.U16 desc[UR20][R2.64], R4 ;  /* 0x0000000402001986 */ /* 0x0003e2000c101514 */
[----:B------:R-:W-:Y:S05]  /*68f0*/  @!P2 BRA `(.L_x_27) ;  /* 0x000000000004a947 */ /* 0x000fea0003800000 */
[----:B------:R2:W5:Y:S02]  /*6900*/  LDG.E.LTC128B.U16 R15, desc[UR20][R8.64+0x2] ;  /* 0x00000214080f7981 */ /* 0x000564000c1e1520 */
.L_x_27:
[----:B------:R-:W-:Y:S05]  /*6910*/  BSYNC B0 ;  /* 0x0000000000007941 */ /* 0x000fea0003800000 */
.L_x_26:
[----:B------:R-:W3:Y:S01]  /*6920*/  LDL.LU R5, [R1+0x4] ;  /* 0x0000040001057983 */ /* 0x000ee20000300800 */
[----:B-1---5:R-:W-:Y:S01]  /*6930*/  IMAD.U32 R4, R15, 0x10000, RZ ;  /* 0x000100000f047824 */ /* 0x022fe200078e00ff */
[----:B------:R-:W-:Y:S02]  /*6940*/  USHF.L.U64.HI UR13, UR16, 0x3, UR17 ;  /* 0x00000003100d7899 */ /* 0x000fe40008010211 */
[----:B------:R-:W-:Y:S01]  /*6950*/  USHF.L.U32 UR12, UR16, 0x3, URZ ;  /* 0x00000003100c7899 */ /* 0x000fe2000800063f */
[----:B------:R-:W-:Y:S01]  /*6960*/  FMUL R4, R4, UR22 ;  /* 0x0000001604047c20 */ /* 0x000fe20008400000 */
[----:B------:R-:W-:Y:S01]  /*6970*/  IMAD.U32 R17, RZ, RZ, UR16 ;  /* 0x00000010ff117e24 */ /* 0x000fe2000f8e00ff */
[----:B------:R-:W4:Y:S02]  /*6980*/  LDL.LU R18, [R1+0x8] ;  /* 0x0000080001127983 */ /* 0x000f240000300800 */
[----:B---3--:R-:W-:-:S05]  /*6990*/  FFMA R4, R5, UR11, R4 ;  /* 0x0000000b05047c23 */ /* 0x008fca0008000004 */
[----:B------:R-:W-:-:S05]  /*69a0*/  F2FP.BF16.F32.PACK_AB R4, RZ, R4 ;  /* 0x00000004ff04723e */ /* 0x000fca00000010ff */
[----:B------:R1:W-:Y:S02]  /*69b0*/  @P2 STG.E.U16 desc[UR20][R2.64+0x2], R4 ;  /* 0x0000020402002986 */ /* 0x0003e4000c101514 */
[----:B-1----:R-:W-:-:S03]  /*69c0*/  IMAD.WIDE.U32 R4, R12, R17, UR12 ;  /* 0x0000000c0c047e25 */ /* 0x002fc6000f8e0011 */
[----:B------:R-:W-:-:S04]  /*69d0*/  IADD3 R4, P1, R10, R4, RZ ;  /* 0x000000040a047210 */ /* 0x000fc80007f3e0ff */
[----:B------:R-:W-:Y:S02]  /*69e0*/  IADD3.X R5, R11, R6, R5, P1, !PT ;  /* 0x000000060b057210 */ /* 0x000fe40000ffe405 */
[----:B------:R-:W-:Y:S02]  /*69f0*/  ISETP.GT.AND P1, PT, R14, 0x8, PT ;  /* 0x000000080e00780c */ /* 0x000fe40003f24270 */
[----:B------:R-:W-:Y:S02]  /*6a00*/  LEA R6, P3, R4, UR18, 0x1 ;  /* 0x0000001204067c11 */ /* 0x000fe4000f8608ff */
[----:B------:R-:W-:Y:S02]  /*6a10*/  ISETP.GT.AND P2, PT, R0, RZ, P1 ;  /* 0x000000ff0000720c */ /* 0x000fe40000f44270 */
[----:B------:R-:W-:-:S11]  /*6a20*/  LEA.HI.X R7, R4, UR19, R5, 0x1, P3 ;  /* 0x0000001304077c11 */ /* 0x000fd600098f0c05 */
[----:B------:R-:W3:Y:S01]  /*6a30*/  @P2 LDG.E.LTC128B.U16 R15, desc[UR20][R6.64] ;  /* 0x00000014060f2981 */ /* 0x000ee2000c1e1520 */
[----:B------:R-:W-:Y:S01]  /*6a40*/  USHF.L.U32 UR8, UR4, 0x1, URZ ;  /* 0x0000000104087899 */ /* 0x000fe2000800063f */
[----:B------:R-:W-:Y:S01]  /*6a50*/  ISETP.GT.AND P3, PT, R0, 0x1, P1 ;  /* 0x000000010000780c */ /* 0x000fe20000f64270 */
[----:B------:R-:W-:Y:S01]  /*6a60*/  USHF.L.U64.HI UR5, UR4, 0x1, UR5 ;  /* 0x0000000104057899 */ /* 0x000fe20008010205 */
[----:B------:R-:W-:Y:S03]  /*6a70*/  BSSY B0, `(.L_x_28) ;  /* 0x000000b000007945 */ /* 0x000fe60003800000 */
[----:B------:R-:W-:Y:S01]  /*6a80*/  IADD3 R4, P4, R2, UR8, RZ ;  /* 0x0000000802047c10 */ /* 0x000fe2000ff9e0ff */
[----:B---3--:R-:W-:-:S04]  /*6a90*/  IMAD.U32 R5, R15, 0x10000, RZ ;  /* 0x000100000f057824 */ /* 0x008fc800078e00ff */
[----:B------:R-:W-:-:S04]  /*6aa0*/  FMUL R5, R5, UR22 ;  /* 0x0000001605057c20 */ /* 0x000fc80008400000 */
[----:B----4-:R-:W-:-:S05]  /*6ab0*/  FFMA R5, R18, UR11, R5 ;  /* 0x0000000b12057c23 */ /* 0x010fca0008000005 */
[----:B------:R-:W-:-:S04]  /*6ac0*/  F2FP.BF16.F32.PACK_AB R5, RZ, R5 ;  /* 0x00000005ff05723e */ /* 0x000fc800000010ff */
[----:B------:R-:W-:Y:S02]  /*6ad0*/  PRMT R16, R5, 0x7610, R16 ;  /* 0x0000761005107816 */ /* 0x000fe40000000010 */
[----:B------:R-:W-:-:S05]  /*6ae0*/  IADD3.X R5, R3, UR5, RZ, P4, !PT ;  /* 0x0000000503057c10 */ /* 0x000fca000a7fe4ff */
[----:B------:R1:W-:Y:S01]  /*6af0*/  @P2 STG.E.U16 desc[UR20][R4.64], R16 ;  /* 0x0000001004002986 */ /* 0x0003e2000c101514 */
[----:B------:R-:W-:Y:S05]  /*6b00*/  @!P3 BRA `(.L_x_29) ;  /* 0x000000000004b947 */ /* 0x000fea0003800000 */
[----:B------:R3:W5:Y:S02]  /*6b10*/  LDG.E.LTC128B.U16 R15, desc[UR20][R6.64+0x2] ;  /* 0x00000214060f7981 */ /* 0x000764000c1e1520 */
.L_x_29:
[----:B------:R-:W-:Y:S05]  /*6b20*/  BSYNC B0 ;  /* 0x0000000000007941 */ /* 0x000fea0003800000 */
.L_x_28:
[----:B------:R-:W4:Y:S01]  /*6b30*/  LDL.LU R18, [R1+0xc] ;  /* 0x00000c0001127983 */ /* 0x000f220000300800 */
[----:B-1---5:R-:W-:Y:S01]  /*6b40*/  SHF.L.U32 R16, R15, 0x10, RZ ;  /* 0x000000100f107819 */ /* 0x022fe200000006ff */
[----:B------:R-:W-:Y:S01]  /*6b50*/  BSSY B0, `(.L_x_30) ;  /* 0x0000008000007945 */ /* 0x000fe20003800000 */
[----:B------:R-:W-:-:S03]  /*6b60*/  ISETP.GT.AND P2, PT, R0, 0x8, P0 ;  /* 0x000000080000780c */ /* 0x000fc60000744270 */
[----:B------:R-:W-:-:S04]  /*6b70*/  FMUL R16, R16, UR22 ;  /* 0x0000001610107c20 */ /* 0x000fc80008400000 */
[----:B----4-:R-:W-:-:S05]  /*6b80*/  FFMA R16, R18, UR11, R16 ;  /* 0x0000000b12107c23 */ /* 0x010fca0008000010 */
[----:B------:R-:W-:-:S05]  /*6b90*/  F2FP.BF16.F32.PACK_AB R16, RZ, R16 ;  /* 0x00000010ff10723e */ /* 0x000fca00000010ff */
[----:B------:R1:W-:Y:S01]  /*6ba0*/  @P3 STG.E.U16 desc[UR20][R4.64+0x2], R16 ;  /* 0x0000021004003986 */ /* 0x0003e2000c101514 */
[----:B------:R-:W-:Y:S05]  /*6bb0*/  @!P2 BRA `(.L_x_31) ;  /* 0x000000000004a947 */ /* 0x000fea0003800000 */
[----:B------:R4:W5:Y:S02]  /*6bc0*/  LDG.E.LTC128B.U16 R15, desc[UR20][R8.64+0x10] ;  /* 0x00001014080f7981 */ /* 0x000964000c1e1520 */
.L_x_31:
[----:B------:R-:W-:Y:S05]  /*6bd0*/  BSYNC B0 ;  /* 0x0000000000007941 */ /* 0x000fea0003800000 */
.L_x_30:
[----:B------:R-:W2:Y:S01]  /*6be0*/  LDL.LU R18, [R1+0x10] ;  /* 0x0000100001127983 */ /* 0x000ea20000300800 */
[----:B-1---5:R-:W-:Y:S01]  /*6bf0*/  IMAD.U32 R16, R15, 0x10000, RZ ;  /* 0x000100000f107824 */ /* 0x022fe200078e00ff */
[----:B------:R-:W-:Y:S03]  /*6c00*/  BSSY B0, `(.L_x_32) ;  /* 0x0000008000007945 */ /* 0x000fe60003800000 */
[----:B------:R-:W-:-:S04]  /*6c10*/  FMUL R16, R16, UR22 ;  /* 0x0000001610107c20 */ /* 0x000fc80008400000 */
[----:B--2---:R-:W-:-:S05]  /*6c20*/  FFMA R16, R18, UR11, R16 ;  /* 0x0000000b12107c23 */ /* 0x004fca0008000010 */
[----:B------:R-:W-:-:S05]  /*6c30*/  F2FP.BF16.F32.PACK_AB R16, RZ, R16 ;  /* 0x00000010ff10723e */ /* 0x000fca00000010ff */
[----:B------:R1:W-:Y:S01]  /*6c40*/  @P2 STG.E.U16 desc[UR20][R2.64+0x10], R16 ;  /* 0x0000101002002986 */ /* 0x0003e2000c101514 */
[----:B------:R-:W-:-:S13]  /*6c50*/  ISETP.GT.AND P2, PT, R0, 0x9, P0 ;  /* 0x000000090000780c */ /* 0x000fda0000744270 */
[----:B-1----:R-:W-:Y:S05]  /*6c60*/  @!P2 BRA `(.L_x_33) ;  /* 0x000000000004a947 */ /* 0x002fea0003800000 */
[----:B------:R1:W5:Y:S02]  /*6c70*/  LDG.E.LTC128B.U16 R15, desc[UR20][R8.64+0x12] ;  /* 0x00001214080f7981 */ /* 0x000364000c1e1520 */
.L_x_33:
[----:B------:R-:W-:Y:S05]  /*6c80*/  BSYNC B0 ;  /* 0x0000000000007941 */ /* 0x000fea0003800000 */
.L_x_32:
[----:B------:R-:W2:Y:S01]  /*6c90*/  LDL.LU R18, [R1+0x14] ;  /* 0x0000140001127983 */ /* 0x000ea20000300800 */
[----:B-----5:R-:W-:Y:S01]  /*6ca0*/  IMAD.U32 R16, R15, 0x10000, RZ ;  /* 0x000100000f107824 */ /* 0x020fe200078e00ff */
[----:B------:R-:W-:Y:S01]  /*6cb0*/  ISETP.GT.AND P3, PT, R0, 0x8, P1 ;  /* 0x000000080000780c */ /* 0x000fe20000f64270 */
[----:B------:R-:W-:Y:S02]  /*6cc0*/  BSSY B0, `(.L_x_34) ;  /* 0x0000007000007945 */ /* 0x000fe40003800000 */
[----:B------:R-:W-:-:S04]  /*6cd0*/  FMUL R16, R16, UR22 ;  /* 0x0000001610107c20 */ /* 0x000fc80008400000 */
[----:B--2---:R-:W-:-:S05]  /*6ce0*/  FFMA R16, R18, UR11, R16 ;  /* 0x0000000b12107c23 */ /* 0x004fca0008000010 */
[----:B------:R-:W-:-:S05]  /*6cf0*/  F2FP.BF16.F32.PACK_AB R16, RZ, R16 ;  /* 0x00000010ff10723e */ /* 0x000fca00000010ff */
[----:B------:R2:W-:Y:S01]  /*6d00*/  @P2 STG.E.U16 desc[UR20][R2.64+0x12], R16 ;  /* 0x0000121002002986 */ /* 0x0005e2000c101514 */
[----:B------:R-:W-:Y:S05]  /*6d10*/  @!P3 BRA `(.L_x_35) ;  /* 0x000000000004b947 */ /* 0x000fea0003800000 */
[----:B------:R0:W5:Y:S02]  /*6d20*/  LDG.E.LTC128B.U16 R15, desc[UR20][R6.64+0x10] ;  /* 0x00001014060f7981 */ /* 0x000164000c1e1520 */
.L_x_35:
[----:B------:R-:W-:Y:S05]  /*6d30*/  BSYNC B0 ;  /* 0x0000000000007941 */ /* 0x000fea0003800000 */
.L_x_34:
[----:B------:R-:W3:Y:S01]  /*6d40*/  LDL.LU R18, [R1+0x18] ;  /* 0x0000180001127983 */ /* 0x000ee20000300800 */
[----:B--2--5:R-:W-:Y:S01]  /*6d50*/  IMAD.U32 R16, R15, 0x10000, RZ ;  /* 0x000100000f107824 */ /* 0x024fe200078e00ff */
[----:B------:R-:W-:Y:S01]  /*6d60*/  ISETP.GT.AND P2, PT, R0, 0x9, P1 ;  /* 0x000000090000780c */ /* 0x000fe20000f44270 */
[----:B------:R-:W-:Y:S02]  /*6d70*/  BSSY B0, `(.L_x_36) ;  /* 0x0000007000007945 */ /* 0x000fe40003800000 */
[----:B------:R-:W-:-:S04]  /*6d80*/  FMUL R16, R16, UR22 ;  /* 0x0000001610107c20 */ /* 0x000fc80008400000 */
[----:B---3--:R-:W-:-:S05]  /*6d90*/  FFMA R16, R18, UR11, R16 ;  /* 0x0000000b12107c23 */ /* 0x008fca0008000010 */
[----:B------:R-:W-:-:S05]  /*6da0*/  F2FP.BF16.F32.PACK_AB R16, RZ, R16 ;  /* 0x00000010ff10723e */ /* 0x000fca00000010ff */
[----:B------:R2:W-:Y:S01]  /*6db0*/  @P3 STG.E.U16 desc[UR20][R4.64+0x10], R16 ;  /* 0x0000101004003986 */ /* 0x0005e2000c101514 */
[----:B------:R-:W-:Y:S05]  /*6dc0*/  @!P2 BRA `(.L_x_37) ;  /* 0x000000000004a947 */ /* 0x000fea0003800000 */
[----:B------:R3:W5:Y:S02]  /*6dd0*/  LDG.E.LTC128B.U16 R15, desc[UR20][R6.64+0x12] ;  /* 0x00001214060f7981 */ /* 0x000764000c1e1520 */
.L_x_37:
[----:B------:R-:W-:Y:S05]  /*6de0*/  BSYNC B0 ;  /* 0x0000000000007941 */ /* 0x000fea0003800000 */
.L_x_36:
[----:B------:R-:W4:Y:S01]  /*6df0*/  LDL.LU R18, [R1+0x1c] ;  /* 0x00001c0001127983 */ /* 0x000f220000300800 */
[----:B--2--5:R-:W-:Y:S01]  /*6e00*/  IMAD.U32 R16, R15, 0x10000, RZ ;  /* 0x000100000f107824 */ /* 0x024fe200078e00ff */
[----:B------:R-:W-:Y:S01]  /*6e10*/  ISETP.GT.AND P3, PT, R0, 0x10, P0 ;  /* 0x000000100000780c */ /* 0x000fe20000764270 */
[----:B------:R-:W-:Y:S02]  /*6e20*/  BSSY B0, `(.L_x_38) ;  /* 0x0000007000007945 */ /* 0x000fe40003800000 */
[----:B------:R-:W-:-:S04]  /*6e30*/  FMUL R16, R16, UR22 ;  /* 0x0000001610107c20 */ /* 0x000fc80008400000 */
[----:B----4-:R-:W-:-:S05]  /*6e40*/  FFMA R16, R18, UR11, R16 ;  /* 0x0000000b12107c23 */ /* 0x010fca0008000010 */
[----:B------:R-:W-:-:S05]  /*6e50*/  F2FP.BF16.F32.PACK_AB R16, RZ, R16 ;  /* 0x00000010ff10723e */ /* 0x000fca00000010ff */
[----:B------:R2:W-:Y:S01]  /*6e60*/  @P2 STG.E.U16 desc[UR20][R4.64+0x12], R16 ;  /* 0x0000121004002986 */ /* 0x0005e2000c101514 */
[----:B------:R-:W-:Y:S05]  /*6e70*/  @!P3 BRA `(.L_x_39) ;  /* 0x000000000004b947 */ /* 0x000fea0003800000 */
[----:B------:R4:W5:Y:S02]  /*6e80*/  LDG.E.LTC128B.U16 R15, desc[UR20][R8.64+0x20] ;  /* 0x00002014080f7981 */ /* 0x000964000c1e1520 */
.L_x_39:
[----:B------:R-:W-:Y:S05]  /*6e90*/  BSYNC B0 ;  /* 0x0000000000007941 */ /* 0x000fea0003800000 */
.L_x_38:
        /* <DEDUP_REMOVED lines=10> */
.L_x_41:
[----:B------:R-:W-:Y:S05]  /*6f40*/  BSYNC B0 ;  /* 0x0000000000007941 */ /* 0x000fea0003800000 */
.L_x_40:
[----:B------:R-:W4:Y:S01]  /*6f50*/  LDL.LU R18, [R1+0x24] ;  /* 0x0000240001127983 */ /* 0x000f220000300800 */
[----:B--2--5:R-:W-:Y:S01]  /*6f60*/  SHF.L.U32 R16, R15, 0x10, RZ ;  /* 0x000000100f107819 */ /* 0x024fe200000006ff */
        /* <DEDUP_REMOVED lines=8> */
.L_x_43:
[----:B------:R-:W-:Y:S05]  /*6ff0*/  BSYNC B0 ;  /* 0x0000000000007941 */ /* 0x000fea0003800000 */
.L_x_42:
        /* <DEDUP_REMOVED lines=10> */
.L_x_45:
[----:B------:R-:W-:Y:S05]  /*70a0*/  BSYNC B0 ;  /* 0x0000000000007941 */ /* 0x000fea0003800000 */
.L_x_44:
        /* <DEDUP_REMOVED lines=10> */
.L_x_47:
[----:B------:R-:W-:Y:S05]  /*7150*/  BSYNC B0 ;  /* 0x0000000000007941 */ /* 0x000fea0003800000 */
.L_x_46:
        /* <DEDUP_REMOVED lines=10> */
.L_x_49:
[----:B------:R-:W-:Y:S05]  /*7200*/  BSYNC B0 ;  /* 0x0000000000007941 */ /* 0x000fea0003800000 */
.L_x_48:
        /* <DEDUP_REMOVED lines=10> */
.L_x_51:
[----:B------:R-:W-:Y:S05]  /*72b0*/  BSYNC B0 ;  /* 0x0000000000007941 */ /* 0x000fea0003800000 */
.L_x_50:
        /* <DEDUP_REMOVED lines=10> */
.L_x_53:
[----:B------:R-:W-:Y:S05]  /*7360*/  BSYNC B0 ;  /* 0x0000000000007941 */ /* 0x000fea0003800000 */
.L_x_52:
        /* <DEDUP_REMOVED lines=10> */
.L_x_55:
[----:B------:R-:W-:Y:S05]  /*7410*/  BSYNC B0 ;  /* 0x0000000000007941 */ /* 0x000fea0003800000 */
.L_x_54:
        /* <DEDUP_REMOVED lines=10> */
.L_x_57:
[----:B------:R-:W-:Y:S05]  /*74c0*/  BSYNC B0 ;  /* 0x0000000000007941 */ /* 0x000fea0003800000 */
.L_x_56:
        /* <DEDUP_REMOVED lines=10> */
.L_x_59:
[----:B------:R-:W-:Y:S05]  /*7570*/  BSYNC B0 ;  /* 0x0000000000007941 */ /* 0x000fea0003800000 */
.L_x_58:
        /* <DEDUP_REMOVED lines=10> */
.L_x_61:
[----:B------:R-:W-:Y:S05]  /*7620*/  BSYNC B0 ;  /* 0x0000000000007941 */ /* 0x000fea0003800000 */
.L_x_60:
        /* <DEDUP_REMOVED lines=10> */
.L_x_63:
[----:B------:R-:W-:Y:S05]  /*76d0*/  BSYNC B0 ;  /* 0x0000000000007941 */ /* 0x000fea0003800000 */
.L_x_62:
        /* <DEDUP_REMOVED lines=10> */
.L_x_65:
[----:B------:R-:W-:Y:S05]  /*7780*/  BSYNC B0 ;  /* 0x0000000000007941 */ /* 0x000fea0003800000 */
.L_x_64:
        /* <DEDUP_REMOVED lines=10> */
.L_x_67:
[----:B------:R-:W-:Y:S05]  /*7830*/  BSYNC B0 ;  /* 0x0000000000007941 */ /* 0x000fea0003800000 */
.L_x_66:
        /* <DEDUP_REMOVED lines=10> */
.L_x_69:
[----:B------:R-:W-:Y:S05]  /*78e0*/  BSYNC B0 ;  /* 0x0000000000007941 */ /* 0x000fea0003800000 */
.L_x_68:
        /* <DEDUP_REMOVED lines=10> */
.L_x_71:
[----:B------:R-:W-:Y:S05]  /*7990*/  BSYNC B0 ;  /* 0x0000000000007941 */ /* 0x000fea0003800000 */
.L_x_70:
        /* <DEDUP_REMOVED lines=10> */
.L_x_73:
[----:B------:R-:W-:Y:S05]  /*7a40*/  BSYNC B0 ;  /* 0x0000000000007941 */ /* 0x000fea0003800000 */
.L_x_72:
        /* <DEDUP_REMOVED lines=10> */
.L_x_75:
[----:B------:R-:W-:Y:S05]  /*7af0*/  BSYNC B0 ;  /* 0x0000000000007941 */ /* 0x000fea0003800000 */
.L_x_74:
        /* <DEDUP_REMOVED lines=10> */
.L_x_77:
[----:B------:R-:W-:Y:S05]  /*7ba0*/  BSYNC B0 ;  /* 0x0000000000007941 */ /* 0x000fea0003800000 */
.L_x_76:
        /* <DEDUP_REMOVED lines=10> */
.L_x_79:
[----:B------:R-:W-:Y:S05]  /*7c50*/  BSYNC B0 ;  /* 0x0000000000007941 */ /* 0x000fea0003800000 */
.L_x_78:
        /* <DEDUP_REMOVED lines=10> */
.L_x_81:
[----:B------:R-:W-:Y:S05]  /*7d00*/  BSYNC B0 ;  /* 0x0000000000007941 */ /* 0x000fea0003800000 */
.L_x_80:
        /* <DEDUP_REMOVED lines=10> */
.L_x_83:
[----:B------:R-:W-:Y:S05]  /*7db0*/  BSYNC B0 ;  /* 0x0000000000007941 */ /* 0x000fea0003800000 */
.L_x_82:
        /* <DEDUP_REMOVED lines=10> */
.L_x_85:
[----:B------:R-:W-:Y:S05]  /*7e60*/  BSYNC B0 ;  /* 0x0000000000007941 */ /* 0x000fea0003800000 */
.L_x_84:
        /* <DEDUP_REMOVED lines=10> */
.L_x_87:
[----:B------:R-:W-:Y:S05]  /*7f10*/  BSYNC B0 ;  /* 0x0000000000007941 */ /* 0x000fea0003800000 */
.L_x_86:
        /* <DEDUP_REMOVED lines=10> */
.L_x_89:
[----:B------:R-:W-:Y:S05]  /*7fc0*/  BSYNC B0 ;  /* 0x0000000000007941 */ /* 0x000fea0003800000 */
.L_x_88:
        /* <DEDUP_REMOVED lines=10> */
.L_x_91:
[----:B------:R-:W-:Y:S05]  /*8070*/  BSYNC B0 ;  /* 0x0000000000007941 */ /* 0x000fea0003800000 */
.L_x_90:
        /* <DEDUP_REMOVED lines=10> */
.L_x_93:
[----:B------:R-:W-:Y:S05]  /*8120*/  BSYNC B0 ;  /* 0x0000000000007941 */ /* 0x000fea0003800000 */
.L_x_92:
        /* <DEDUP_REMOVED lines=10> */
.L_x_95:
[----:B------:R-:W-:Y:S05]  /*81d0*/  BSYNC B0 ;  /* 0x0000000000007941 */ /* 0x000fea0003800000 */
.L_x_94:
        /* <DEDUP_REMOVED lines=10> */
.L_x_97:
[----:B------:R-:W-:Y:S05]  /*8280*/  BSYNC B0 ;  /* 0x0000000000007941 */ /* 0x000fea0003800000 */
.L_x_96:
        /* <DEDUP_REMOVED lines=10> */
.L_x_99:
[----:B------:R-:W-:Y:S05]  /*8330*/  BSYNC B0 ;  /* 0x0000000000007941 */ /* 0x000fea0003800000 */
.L_x_98:
        /* <DEDUP_REMOVED lines=10> */
.L_x_101:
[----:B------:R-:W-:Y:S05]  /*83e0*/  BSYNC B0 ;  /* 0x0000000000007941 */ /* 0x000fea0003800000 */
.L_x_100:
        /* <DEDUP_REMOVED lines=10> */
.L_x_103:
[----:B------:R-:W-:Y:S05]  /*8490*/  BSYNC B0 ;  /* 0x0000000000007941 */ /* 0x000fea0003800000 */
.L_x_102:
        /* <DEDUP_REMOVED lines=10> */
.L_x_105:
[----:B------:R-:W-:Y:S05]  /*8540*/  BSYNC B0 ;  /* 0x0000000000007941 */ /* 0x000fea0003800000 */
.L_x_104:
        /* <DEDUP_REMOVED lines=10> */
.L_x_107:
[----:B------:R-:W-:Y:S05]  /*85f0*/  BSYNC B0 ;  /* 0x0000000000007941 */ /* 0x000fea0003800000 */
.L_x_106:
        /* <DEDUP_REMOVED lines=10> */
.L_x_109:
[----:B------:R-:W-:Y:S05]  /*86a0*/  BSYNC B0 ;  /* 0x0000000000007941 */ /* 0x000fea0003800000 */
.L_x_108:
        /* <DEDUP_REMOVED lines=10> */
.L_x_111:
[----:B------:R-:W-:Y:S05]  /*8750*/  BSYNC B0 ;  /* 0x0000000000007941 */ /* 0x000fea0003800000 */
.L_x_110:
        /* <DEDUP_REMOVED lines=10> */
.L_x_113:
[----:B------:R-:W-:Y:S05]  /*8800*/  BSYNC B0 ;  /* 0x0000000000007941 */ /* 0x000fea0003800000 */
.L_x_112:
        /* <DEDUP_REMOVED lines=10> */
.L_x_115:
[----:B------:R-:W-:Y:S05]  /*88b0*/  BSYNC B0 ;  /* 0x0000000000007941 */ /* 0x000fea0003800000 */
.L_x_114:
        /* <DEDUP_REMOVED lines=10> */
.L_x_117:
[----:B------:R-:W-:Y:S05]  /*8960*/  BSYNC B0 ;  /* 0x0000000000007941 */ /* 0x000fea0003800000 */
.L_x_116:
        /* <DEDUP_REMOVED lines=10> */
.L_x_119:
[----:B------:R-:W-:Y:S05]  /*8a10*/  BSYNC B0 ;  /* 0x0000000000007941 */ /* 0x000fea0003800000 */
.L_x_118:
        /* <DEDUP_REMOVED lines=10> */
.L_x_121:
[----:B------:R-:W-:Y:S05]  /*8ac0*/  BSYNC B0 ;  /* 0x0000000000007941 */ /* 0x000fea0003800000 */
.L_x_120:
        /* <DEDUP_REMOVED lines=10> */
.L_x_123:
[----:B------:R-:W-:Y:S05]  /*8b70*/  BSYNC B0 ;  /* 0x0000000000007941 */ /* 0x000fea0003800000 */
.L_x_122:
        /* <DEDUP_REMOVED lines=10> */
.L_x_125:
[----:B------:R-:W-:Y:S05]  /*8c20*/  BSYNC B0 ;  /* 0x0000000000007941 */ /* 0x000fea0003800000 */
.L_x_124:
        /* <DEDUP_REMOVED lines=10> */
.L_x_127:
[----:B------:R-:W-:Y:S05]  /*8cd0*/  BSYNC B0 ;  /* 0x0000000000007941 */ /* 0x000fea0003800000 */
.L_x_126:
        /* <DEDUP_REMOVED lines=10> */
.L_x_129:
[----:B------:R-:W-:Y:S05]  /*8d80*/  BSYNC B0 ;  /* 0x0000000000007941 */ /* 0x000fea0003800000 */
.L_x_128:
        /* <DEDUP_REMOVED lines=10> */
.L_x_131:
[----:B------:R-:W-:Y:S05]  /*8e30*/  BSYNC B0 ;  /* 0x0000000000007941 */ /* 0x000fea0003800000 */
.L_x_130:
        /* <DEDUP_REMOVED lines=10> */
.L_x_133:
[----:B------:R-:W-:Y:S05]  /*8ee0*/  BSYNC B0 ;  /* 0x0000000000007941 */ /* 0x000fea0003800000 */
.L_x_132:
        /* <DEDUP_REMOVED lines=10> */
.L_x_135:
[----:B------:R-:W-:Y:S05]  /*8f90*/  BSYNC B0 ;  /* 0x0000000000007941 */ /* 0x000fea0003800000 */
.L_x_134:
        /* <DEDUP_REMOVED lines=10> */
.L_x_137:
[----:B------:R-:W-:Y:S05]  /*9040*/  BSYNC B0 ;  /* 0x0000000000007941 */ /* 0x000fea0003800000 */
.L_x_136:
        /* <DEDUP_REMOVED lines=10> */
.L_x_139:
[----:B------:R-:W-:Y:S05]  /*90f0*/  BSYNC B0 ;  /* 0x0000000000007941 */ /* 0x000fea0003800000 */
.L_x_138:
        /* <DEDUP_REMOVED lines=10> */
.L_x_141:
[----:B------:R-:W-:Y:S05]  /*91a0*/  BSYNC B0 ;  /* 0x0000000000007941 */ /* 0x000fea0003800000 */
.L_x_140:
        /* <DEDUP_REMOVED lines=10> */
.L_x_143:
[----:B------:R-:W-:Y:S05]  /*9250*/  BSYNC B0 ;  /* 0x0000000000007941 */ /* 0x000fea0003800000 */
.L_x_142:
        /* <DEDUP_REMOVED lines=10> */
.L_x_145:
[----:B------:R-:W-:Y:S05]  /*9300*/  BSYNC B0 ;  /* 0x0000000000007941 */ /* 0x000fea0003800000 */
.L_x_144:
[----:B-1-34-:R-:W3:Y:S01]  /*9310*/  LDL.LU R9, [R1+0xf4] ;  /* 0x0000f40001097983 */ /* 0x01aee20000300800 */
[----:B-----5:R-:W-:Y:S01]  /*9320*/  IMAD.U32 R8, R15, 0x10000, RZ ;  /* 0x000100000f087824 */ /* 0x020fe200078e00ff */
        /* <DEDUP_REMOVED lines=8> */
.L_x_147:
[----:B------:R-:W-:Y:S05]  /*93b0*/  BSYNC B0 ;  /* 0x0000000000007941 */ /* 0x000fea0003800000 */
.L_x_146:
[----:B------:R-:W4:Y:S01]  /*93c0*/  LDL.LU R9, [R1+0xf8] ;  /* 0x0000f80001097983 */ /* 0x000f220000300800 */
[----:B-1---5:R-:W-:Y:S01]  /*93d0*/  IMAD.U32 R8, R15, 0x10000, RZ ;  /* 0x000100000f087824 */ /* 0x022fe200078e00ff */
[----:B------:R-:W-:Y:S01]  /*93e0*/  ISETP.GT.AND P1, PT, R0, 0x79, P1 ;  /* 0x000000790000780c */ /* 0x000fe20000f24270 */
[----:B------:R-:W-:Y:S01]  /*93f0*/  BSSY B0, `(.L_x_148) ;  /* 0x0000008000007945 */ /* 0x000fe20003800000 */
[----:B------:R-:W-:Y:S01]  /*9400*/  IADD3 R18, P0, R12, 0x40, RZ ;  /* 0x000000400c127810 */ /* 0x000fe20007f1e0ff */
[----:B------:R-:W-:-:S04]  /*9410*/  FMUL R8, R8, UR22 ;  /* 0x0000001608087c20 */ /* 0x000fc80008400000 */
[----:B----4-:R-:W-:-:S05]  /*9420*/  FFMA R8, R9, UR11, R8 ;  /* 0x0000000b09087c23 */ /* 0x010fca0008000008 */
[----:B------:R-:W-:-:S05]  /*9430*/  F2FP.BF16.F32.PACK_AB R8, RZ, R8 ;  /* 0x00000008ff08723e */ /* 0x000fca00000010ff */
[----:B------:R1:W-:Y:S01]  /*9440*/  @P2 STG.E.U16 desc[UR20][R4.64+0xf0], R8 ;  /* 0x0000f00804002986 */ /* 0x0003e2000c101514 */
[----:B------:R-:W-:Y:S05]  /*9450*/  @!P1 BRA `(.L_x_149) ;  /* 0x0000000000049947 */ /* 0x000fea0003800000 */
[----:B------:R4:W5:Y:S02]  /*9460*/  LDG.E.LTC128B.U16 R15, desc[UR20][R6.64+0xf2] ;  /* 0x0000f214060f7981 */ /* 0x000964000c1e1520 */
.L_x_149:
[----:B------:R-:W-:Y:S05]  /*9470*/  BSYNC B0 ;  /* 0x0000000000007941 */ /* 0x000fea0003800000 */
.L_x_148:
[----:B-1----:R-:W2:Y:S01]  /*9480*/  LDL.LU R8, [R1+0xfc] ;  /* 0x0000fc0001087983 */ /* 0x002ea20000300800 */
[----:B0--345:R-:W-:Y:S01]  /*9490*/  SHF.L.U32 R6, R15, 0x10, RZ ;  /* 0x000000100f067819 */ /* 0x039fe200000006ff */
[----:B------:R-:W-:Y:S01]  /*94a0*/  IMAD.X R7, RZ, RZ, R13, P0 ;  /* 0x000000ffff077224 */ /* 0x000fe200000e060d */
[----:B------:R-:W-:-:S03]  /*94b0*/  ISETP.GT.AND P0, PT, R14, 0x40, PT ;  /* 0x000000400e00780c */ /* 0x000fc60003f04270 */
[----:B------:R-:W-:Y:S01]  /*94c0*/  FMUL R6, R6, UR22 ;  /* 0x0000001606067c20 */ /* 0x000fe20008400000 */
[----:B------:R-:W-:Y:S01]  /*94d0*/  IMAD R7, R7, UR16, RZ ;  /* 0x0000001007077c24 */ /* 0x000fe2000f8e02ff */
[----:B------:R-:W-:-:S03]  /*94e0*/  ISETP.GT.AND P3, PT, R0, RZ, P0 ;  /* 0x000000ff0000720c */ /* 0x000fc60000764270 */
[----:B------:R-:W-:Y:S02]  /*94f0*/  IMAD R19, R18, UR17, R7 ;  /* 0x0000001112137c24 */ /* 0x000fe4000f8e0207 */
[----:B--2---:R-:W-:Y:S01]  /*9500*/  FFMA R6, R8, UR11, R6 ;  /* 0x0000000b08067c23 */ /* 0x004fe20008000006 */
[----:B------:R-:W-:-:S04]  /*9510*/  IMAD.WIDE.U32 R8, R18, UR16, R10 ;  /* 0x0000001012087c25 */ /* 0x000fc8000f8e000a */
[----:B------:R-:W-:Y:S01]  /*9520*/  F2FP.BF16.F32.PACK_AB R16, RZ, R6 ;  /* 0x00000006ff10723e */ /* 0x000fe200000010ff */
[----:B------:R-:W-:Y:S01]  /*9530*/  IMAD.IADD R7, R9, 0x1, R19 ;  /* 0x0000000109077824 */ /* 0x000fe200078e0213 */
[----:B------:R-:W-:-:S03]  /*9540*/  LEA R6, P2, R8, UR18, 0x1 ;  /* 0x0000001208067c11 */ /* 0x000fc6000f8408ff */
[----:B------:R0:W-:Y:S01]  /*9550*/  @P1 STG.E.U16 desc[UR20][R4.64+0xf2], R16 ;  /* 0x0000f21004001986 */ /* 0x0001e2000c101514 */
[----:B------:R-:W-:-:S05]  /*9560*/  LEA.HI.X R7, R8, UR19, R7, 0x1, P2 ;  /* 0x0000001308077c11 */ /* 0x000fca00090f0c07 */
[----:B------:R-:W2:Y:S01]  /*9570*/  @P3 LDG.E.LTC128B.U16 R15, desc[UR20][R6.64] ;  /* 0x00000014060f3981 */ /* 0x000ea2000c1e1520 */
[----:B------:R-:W-:Y:S01]  /*9580*/  USHF.L.U32 UR6, UR14, 0x6, URZ ;  /* 0x000000060e067899 */ /* 0x000fe2000800063f */
[----:B------:R-:W-:Y:S01]  /*9590*/  ISETP.GT.AND P2, PT, R0, 0x1, P0 ;  /* 0x000000010000780c */ /* 0x000fe20000744270 */
[----:B------:R-:W-:Y:S01]  /*95a0*/  USHF.L.U64.HI UR4, UR14, 0x6, UR15 ;  /* 0x000000060e047899 */ /* 0x000fe2000801020f */
[----:B------:R-:W-:Y:S01]  /*95b0*/  BSSY B0, `(.L_x_150) ;  /* 0x000000c000007945 */ /* 0x000fe20003800000 */
[----:B------:R-:W-:Y:S02]  /*95c0*/  USHF.L.U32 UR7, UR6, 0x1, URZ ;  /* 0x0000000106077899 */ /* 0x000fe4000800063f */
[----:B------:R-:W-:Y:S01]  /*95d0*/  USHF.L.U64.HI UR4, UR6, 0x1, UR4 ;  /* 0x0000000106047899 */ /* 0x000fe20008010204 */
[----:B--2---:R-:W-:-:S04]  /*95e0*/  IMAD.U32 R8, R15, 0x10000, RZ ;  /* 0x000100000f087824 */ /* 0x004fc800078e00ff */
[----:B------:R-:W-:Y:S01]  /*95f0*/  FMUL R9, R8, UR22 ;  /* 0x0000001608097c20 */ /* 0x000fe20008400000 */
[----:B------:R-:W-:-:S03]  /*9600*/  IADD3 R8, P1, R2, UR7, RZ ;  /* 0x0000000702087c10 */ /* 0x000fc6000ff3e0ff */
[----:B------:R-:W-:-:S05]  /*9610*/  FFMA R9, R152, UR11, R9 ;  /* 0x0000000b98097c23 */ /* 0x000fca0008000009 */
[----:B0-----:R-:W-:Y:S02]  /*9620*/  F2FP.BF16.F32.PACK_AB R5, RZ, R9 ;  /* 0x00000009ff05723e */ /* 0x001fe400000010ff */
[----:B------:R-:W-:-:S05]  /*9630*/  IADD3.X R9, R3, UR4, RZ, P1, !PT ;  /* 0x0000000403097c10 */ /* 0x000fca0008ffe4ff */
[----:B------:R0:W-:Y:S01]  /*9640*/  @P3 STG.E.U16 desc[UR20][R8.64], R5 ;  /* 0x0000000508003986 */ /* 0x0001e2000c101514 */
[----:B------:R-:W-:Y:S05]  /*9650*/  @!P2 BRA `(.L_x_151) ;  /* 0x000000000004a947 */ /* 0x000fea0003800000 */
[----:B------:R1:W5:Y:S02]  /*9660*/  LDG.E.LTC128B.U16 R15, desc[UR20][R6.64+0x2] ;  /* 0x00000214060f7981 */ /* 0x000364000c1e1520 */
.L_x_151:
[----:B------:R-:W-:Y:S05]  /*9670*/  BSYNC B0 ;  /* 0x0000000000007941 */ /* 0x000fea0003800000 */
.L_x_150:
[----:B-----5:R-:W-:Y:S01]  /*9680*/  IMAD.U32 R16, R15, 0x10000, RZ ;  /* 0x000100000f107824 */ /* 0x020fe200078e00ff */
[----:B------:R-:W-:Y:S01]  /*9690*/  ISETP.GT.AND P1, PT, R14, 0x48, PT ;  /* 0x000000480e00780c */ /* 0x000fe20003f24270 */
[----:B0-----:R-:W-:Y:S01]  /*96a0*/  IMAD.WIDE.U32 R4, R18, R17, UR12 ;  /* 0x0000000c12047e25 */ /* 0x001fe2000f8e0011 */
[----:B------:R-:W-:Y:S03]  /*96b0*/  BSSY B0, `(.L_x_152) ;  /* 0x000000c000007945 */ /* 0x000fe60003800000 */
[----:B------:R-:W-:Y:S01]  /*96c0*/  FMUL R16, R16, UR22 ;  /* 0x0000001610107c20 */ /* 0x000fe20008400000 */
[----:B------:R-:W-:-:S03]  /*96d0*/  IADD3 R18, P3, R10, R4, RZ ;  /* 0x000000040a127210 */ /* 0x000fc60007f7e0ff */
[----:B------:R-:W-:Y:S01]  /*96e0*/  FFMA R16, R153, UR11, R16 ;  /* 0x0000000b99107c23 */ /* 0x000fe20008000010 */
[----:B------:R-:W-:-:S04]  /*96f0*/  IADD3.X R5, R11, R19, R5, P3, !PT ;  /* 0x000000130b057210 */ /* 0x000fc80001ffe405 */
[----:B------:R-:W-:Y:S02]  /*9700*/  F2FP.BF16.F32.PACK_AB R16, RZ, R16 ;  /* 0x00000010ff10723e */ /* 0x000fe400000010ff */
[----:B------:R-:W-:Y:S02]  /*9710*/  ISETP.GT.AND P3, PT, R0, RZ, P1 ;  /* 0x000000ff0000720c */ /* 0x000fe40000f64270 */
[C---:B------:R-:W-:Y:S01]  /*9720*/  LEA R4, P4, R18.reuse, UR18, 0x1 ;  /* 0x0000001212047c11 */ /* 0x040fe2000f8808ff */
[----:B------:R0:W-:Y:S03]  /*9730*/  @P2 STG.E.U16 desc[UR20][R8.64+0x2], R16 ;  /* 0x0000021008002986 */ /* 0x0001e6000c101514 */
[----:B------:R-:W-:-:S07]  /*9740*/  LEA.HI.X R5, R18, UR19, R5, 0x1, P4 ;  /* 0x0000001312057c11 */ /* 0x000fce000a0f0c05 */
[----:B------:R-:W-:Y:S05]  /*9750*/  @!P3 BRA `(.L_x_153) ;  /* 0x000000000004b947 */ /* 0x000fea0003800000 */
[----:B------:R2:W5:Y:S02]  /*9760*/  LDG.E.LTC128B.U16 R15, desc[UR20][R4.64] ;  /* 0x00000014040f7981 */ /* 0x000564000c1e1520 */
.L_x_153:
[----:B------:R-:W-:Y:S05]  /*9770*/  BSYNC B0 ;  /* 0x0000000000007941 */ /* 0x000fea0003800000 */
.L_x_152:
[----:B0----5:R-:W-:Y:S01]  /*9780*/  IMAD.U32 R16, R15, 0x10000, RZ ;  /* 0x000100000f107824 */ /* 0x021fe200078e00ff */
[----:B------:R-:W-:Y:S01]  /*9790*/  IADD3 R18, P4, R8, UR8, RZ ;  /* 0x0000000808127c10 */ /* 0x000fe2000ff9e0ff */
[----:B------:R-:W-:Y:S01]  /*97a0*/  BSSY B0, `(.L_x_154) ;  /* 0x0000009000007945 */ /* 0x000fe20003800000 */
[----:B------:R-:W-:Y:S01]  /*97b0*/  ISETP.GT.AND P2, PT, R0, 0x1, P1 ;  /* 0x000000010000780c */ /* 0x000fe20000f44270 */
[----:B------:R-:W-:-:S04]  /*97c0*/  FMUL R19, R16, UR22 ;  /* 0x0000001610137c20 */ /* 0x000fc80008400000 */
[----:B------:R-:W-:-:S05]  /*97d0*/  FFMA R19, R154, UR11, R19 ;  /* 0x0000000b9a137c23 */ /* 0x000fca0008000013 */
[----:B------:R-:W-:Y:S02]  /*97e0*/  F2FP.BF16.F32.PACK_AB R16, RZ, R19 ;  /* 0x00000013ff10723e */ /* 0x000fe400000010ff */
[----:B------:R-:W-:-:S05]  /*97f0*/  IADD3.X R19, R9, UR5, RZ, P4, !PT ;  /* 0x0000000509137c10 */ /* 0x000fca000a7fe4ff */
[----:B------:R0:W-:Y:S01]  /*9800*/  @P3 STG.E.U16 desc[UR20][R18.64], R16 ;  /* 0x0000001012003986 */ /* 0x0001e2000c101514 */
[----:B------:R-:W-:Y:S05]  /*9810*/  @!P2 BRA `(.L_x_155) ;  /* 0x000000000004a947 */ /* 0x000fea0003800000 */
[----:B------:R3:W5:Y:S02]  /*9820*/  LDG.E.LTC128B.U16 R15, desc[UR20][R4.64+0x2] ;  /* 0x00000214040f7981 */ /* 0x000764000c1e1520 */
.L_x_155:
[----:B------:R-:W-:Y:S05]  /*9830*/  BSYNC B0 ;  /* 0x0000000000007941 */ /* 0x000fea0003800000 */
.L_x_154:
[----:B0----5:R-:W-:Y:S01]  /*9840*/  SHF.L.U32 R16, R15, 0x10, RZ ;  /* 0x000000100f107819 */ /* 0x021fe200000006ff */
[----:B------:R-:W-:Y:S01]  /*9850*/  BSSY B0, `(.L_x_156) ;  /* 0x0000008000007945 */ /* 0x000fe20003800000 */
[----:B------:R-:W-:-:S03]  /*9860*/  ISETP.GT.AND P3, PT, R0, 0x8, P0 ;  /* 0x000000080000780c */ /* 0x000fc60000764270 */
[----:B------:R-:W-:-:S04]  /*9870*/  FMUL R16, R16, UR22 ;  /* 0x0000001610107c20 */ /* 0x000fc80008400000 */
[----:B------:R-:W-:-:S05]  /*9880*/  FFMA R16, R155, UR11, R16 ;  /* 0x0000000b9b107c23 */ /* 0x000fca0008000010 */
[----:B------:R-:W-:-:S05]  /*9890*/  F2FP.BF16.F32.PACK_AB R16, RZ, R16 ;  /* 0x00000010ff10723e */ /* 0x000fca00000010ff */
[----:B------:R0:W-:Y:S01]  /*98a0*/  @P2 STG.E.U16 desc[UR20][R18.64+0x2], R16 ;  /* 0x0000021012002986 */ /* 0x0001e2000c101514 */
[----:B------:R-:W-:Y:S05]  /*98b0*/  @!P3 BRA `(.L_x_157) ;  /* 0x000000000004b947 */ /* 0x000fea0003800000 */
[----:B------:R4:W5:Y:S02]  /*98c0*/  LDG.E.LTC128B.U16 R15, desc[UR20][R6.64+0x10] ;  /* 0x00001014060f7981 */ /* 0x000964000c1e1520 */
.L_x_157:
[----:B------:R-:W-:Y:S05]  /*98d0*/  BSYNC B0 ;  /* 0x0000000000007941 */ /* 0x000fea0003800000 */
.L_x_156:
[----:B0----5:R-:W-:Y:S01]  /*98e0*/  IMAD.U32 R16, R15, 0x10000, RZ ;  /* 0x000100000f107824 */ /* 0x021fe200078e00ff */
[----:B------:R-:W-:Y:S01]  /*98f0*/  ISETP.GT.AND P2, PT, R0, 0x9, P0 ;  /* 0x000000090000780c */ /* 0x000fe20000744270 */
[----:B------:R-:W-:Y:S02]  /*9900*/  BSSY B0, `(.L_x_158) ;  /* 0x0000007000007945 */ /* 0x000fe40003800000 */
[----:B------:R-:W-:-:S04]  /*9910*/  FMUL R19, R16, UR22 ;  /* 0x0000001610137c20 */ /* 0x000fc80008400000 */
[----:B------:R-:W-:-:S05]  /*9920*/  FFMA R19, R156, UR11, R19 ;  /* 0x0000000b9c137c23 */ /* 0x000fca0008000013 */
[----:B------:R-:W-:-:S05]  /*9930*/  F2FP.BF16.F32.PACK_AB R19, RZ, R19 ;  /* 0x00000013ff13723e */ /* 0x000fca00000010ff */
[----:B------:R0:W-:Y:S01]  /*9940*/  @P3 STG.E.U16 desc[UR20][R8.64+0x10], R19 ;  /* 0x0000101308003986 */ /* 0x0001e2000c101514 */
[----:B------:R-:W-:Y:S05]  /*9950*/  @!P2 BRA `(.L_x_159) ;  /* 0x000000000004a947 */ /* 0x000fea0003800000 */
[----:B------:R0:W5:Y:S02]  /*9960*/  LDG.E.LTC128B.U16 R15, desc[UR20][R6.64+0x12] ;  /* 0x00001214060f7981 */ /* 0x000164000c1e1520 */
.L_x_159:
[----:B------:R-:W-:Y:S05]  /*9970*/  BSYNC B0 ;  /* 0x0000000000007941 */ /* 0x000fea0003800000 */
.L_x_158:
[----:B-----5:R-:W-:Y:S01]  /*9980*/  IMAD.U32 R16, R15, 0x10000, RZ ;  /* 0x000100000f107824 */ /* 0x020fe200078e00ff */
        /* <DEDUP_REMOVED lines=8> */
.L_x_161:
[----:B------:R-:W-:Y:S05]  /*9a10*/  BSYNC B0 ;  /* 0x0000000000007941 */ /* 0x000fea0003800000 */
.L_x_160:
[----:B0----5:R-:W-:Y:S01]  /*9a20*/  IMAD.U32 R16, R15, 0x10000, RZ ;  /* 0x000100000f107824 */ /* 0x021fe200078e00ff */
[----:B------:R-:W-:Y:S01]  /*9a30*/  ISETP.GT.AND P2, PT, R0, 0x9, P1 ;  /* 0x000000090000780c */ /* 0x000fe20000f44270 */
[----:B------:R-:W-:Y:S01]  /*9a40*/  IMAD.U32 R21, RZ, RZ, UR8 ;  /* 0x00000008ff157e24 */ /* 0x000fe2000f8e00ff */
[----:B------:R-:W-:Y:S01]  /*9a50*/  BSSY B0, `(.L_x_162) ;  /* 0x000000a000007945 */ /* 0x000fe20003800000 */
[----:B------:R-:W-:Y:S01]  /*9a60*/  FMUL R19, R16, UR22 ;  /* 0x0000001610137c20 */ /* 0x000fe20008400000 */
[----:B------:R-:W-:Y:S02]  /*9a70*/  IMAD.U32 R23, RZ, RZ, UR5 ;  /* 0x00000005ff177e24 */ /* 0x000fe4000f8e00ff */
[----:B------:R-:W-:Y:S01]  /*9a80*/  IADD3 R18, P4, P5, R21, UR7, R2 ;  /* 0x0000000715127c10 */ /* 0x000fe2000fd9e002 */
[----:B------:R-:W-:-:S05]  /*9a90*/  FFMA R19, R158, UR11, R19 ;  /* 0x0000000b9e137c23 */ /* 0x000fca0008000013 */
[----:B------:R-:W-:Y:S02]  /*9aa0*/  F2FP.BF16.F32.PACK_AB R16, RZ, R19 ;  /* 0x00000013ff10723e */ /* 0x000fe400000010ff */
[----:B------:R-:W-:-:S05]  /*9ab0*/  IADD3.X R19, R23, UR4, R3, P4, P5 ;  /* 0x0000000417137c10 */ /* 0x000fca000a7ea403 */
[----:B------:R0:W-:Y:S01]  /*9ac0*/  @P3 STG.E.U16 desc[UR20][R18.64+0x10], R16 ;  /* 0x0000101012003986 */ /* 0x0001e2000c101514 */
[----:B------:R-:W-:Y:S05]  /*9ad0*/  @!P2 BRA `(.L_x_163) ;  /* 0x000000000004a947 */ /* 0x000fea0003800000 */
[----:B------:R0:W5:Y:S02]  /*9ae0*/  LDG.E.LTC128B.U16 R15, desc[UR20][R4.64+0x12] ;  /* 0x00001214040f7981 */ /* 0x000164000c1e1520 */
.L_x_163:
[----:B------:R-:W-:Y:S05]  /*9af0*/  BSYNC B0 ;  /* 0x0000000000007941 */ /* 0x000fea0003800000 */
.L_x_162:
        /* <DEDUP_REMOVED lines=9> */
.L_x_165:
[----:B------:R-:W-:Y:S05]  /*9b90*/  BSYNC B0 ;  /* 0x0000000000007941 */ /* 0x000fea0003800000 */
.L_x_164:
        /* <DEDUP_REMOVED lines=9> */
.L_x_167:
[----:B------:R-:W-:Y:S05]  /*9c30*/  BSYNC B0 ;  /* 0x0000000000007941 */ /* 0x000fea0003800000 */
.L_x_166:
        /* <DEDUP_REMOVED lines=9> */
.L_x_169:
[----:B------:R-:W-:Y:S05]  /*9cd0*/  BSYNC B0 ;  /* 0x0000000000007941 */ /* 0x000fea0003800000 */
.L_x_168:
        /* <DEDUP_REMOVED lines=9> */
.L_x_171:
[----:B------:R-:W-:Y:S05]  /*9d70*/  BSYNC B0 ;  /* 0x0000000000007941 */ /* 0x000fea0003800000 */
.L_x_170:
        /* <DEDUP_REMOVED lines=9> */
.L_x_173:
[----:B------:R-:W-:Y:S05]  /*9e10*/  BSYNC B0 ;  /* 0x0000000000007941 */ /* 0x000fea0003800000 */
.L_x_172:
        /* <DEDUP_REMOVED lines=9> */
.L_x_175:
[----:B------:R-:W-:Y:S05]  /*9eb0*/  BSYNC B0 ;  /* 0x0000000000007941 */ /* 0x000fea0003800000 */
.L_x_174:
[----:B-----5:R-:W-:Y:S01]  /*9ec0*/  SHF.L.U32 R16, R15, 0x10, RZ ;  /* 0x000000100f107819 */ /* 0x020fe200000006ff */
        /* <DEDUP_REMOVED lines=8> */
.L_x_177:
[----:B------:R-:W-:Y:S05]  /*9f50*/  BSYNC B0 ;  /* 0x0000000000007941 */ /* 0x000fea0003800000 */
.L_x_176:
        /* <DEDUP_REMOVED lines=9> */
.L_x_179:
[----:B------:R-:W-:Y:S05]  /*9ff0*/  BSYNC B0 ;  /* 0x0000000000007941 */ /* 0x000fea0003800000 */
.L_x_178:
        /* <DEDUP_REMOVED lines=9> */
.L_x_181:
[----:B------:R-:W-:Y:S05]  /*a090*/  BSYNC B0 ;  /* 0x0000000000007941 */ /* 0x000fea0003800000 */
.L_x_180:
        /* <DEDUP_REMOVED lines=9> */
.L_x_183:
[----:B------:R-:W-:Y:S05]  /*a130*/  BSYNC B0 ;  /* 0x0000000000007941 */ /* 0x000fea0003800000 */
.L_x_182:
        /* <DEDUP_REMOVED lines=9> */
.L_x_185:
[----:B------:R-:W-:Y:S05]  /*a1d0*/  BSYNC B0 ;  /* 0x0000000000007941 */ /* 0x000fea0003800000 */
.L_x_184:
        /* <DEDUP_REMOVED lines=9> */
.L_x_187:
[----:B------:R-:W-:Y:S05]  /*a270*/  BSYNC B0 ;  /* 0x0000000000007941 */ /* 0x000fea0003800000 */
.L_x_186:
        /* <DEDUP_REMOVED lines=9> */
.L_x_189:
[----:B------:R-:W-:Y:S05]  /*a310*/  BSYNC B0 ;  /* 0x0000000000007941 */ /* 0x000fea0003800000 */
.L_x_188:
        /* <DEDUP_REMOVED lines=9> */
.L_x_191:
[----:B------:R-:W-:Y:S05]  /*a3b0*/  BSYNC B0 ;  /* 0x0000000000007941 */ /* 0x000fea0003800000 */
.L_x_190:
        /* <DEDUP_REMOVED lines=9> */
.L_x_193:
[----:B------:R-:W-:Y:S05]  /*a450*/  BSYNC B0 ;  /* 0x0000000000007941 */ /* 0x000fea0003800000 */
.L_x_192:
        /* <DEDUP_REMOVED lines=9> */
.L_x_195:
[----:B------:R-:W-:Y:S05]  /*a4f0*/  BSYNC B0 ;  /* 0x0000000000007941 */ /* 0x000fea0003800000 */
.L_x_194:
        /* <DEDUP_REMOVED lines=9> */
.L_x_197:
[----:B------:R-:W-:Y:S05]  /*a590*/  BSYNC B0 ;  /* 0x0000000000007941 */ /* 0x000fea0003800000 */
.L_x_196:
        /* <DEDUP_REMOVED lines=9> */
.L_x_199:
[----:B------:R-:W-:Y:S05]  /*a630*/  BSYNC B0 ;  /* 0x0000000000007941 */ /* 0x000fea0003800000 */
.L_x_198:
        /* <DEDUP_REMOVED lines=9> */
.L_x_201:
[----:B------:R-:W-:Y:S05]  /*a6d0*/  BSYNC B0 ;  /* 0x0000000000007941 */ /* 0x000fea0003800000 */
.L_x_200:
        /* <DEDUP_REMOVED lines=9> */
.L_x_203:
[----:B------:R-:W-:Y:S05]  /*a770*/  BSYNC B0 ;  /* 0x0000000000007941 */ /* 0x000fea0003800000 */
.L_x_202:
        /* <DEDUP_REMOVED lines=9> */
.L_x_205:
[----:B------:R-:W-:Y:S05]  /*a810*/  BSYNC B0 ;  /* 0x0000000000007941 */ /* 0x000fea0003800000 */
.L_x_204:
        /* <DEDUP_REMOVED lines=9> */
.L_x_207:
[----:B------:R-:W-:Y:S05]  /*a8b0*/  BSYNC B0 ;  /* 0x0000000000007941 */ /* 0x000fea0003800000 */
.L_x_206:
        /* <DEDUP_REMOVED lines=9> */
.L_x_209:
[----:B------:R-:W-:Y:S05]  /*a950*/  BSYNC B0 ;  /* 0x0000000000007941 */ /* 0x000fea0003800000 */
.L_x_208:
        /* <DEDUP_REMOVED lines=9> */
.L_x_211:
[----:B------:R-:W-:Y:S05]  /*a9f0*/  BSYNC B0 ;  /* 0x0000000000007941 */ /* 0x000fea0003800000 */
.L_x_210:
        /* <DEDUP_REMOVED lines=9> */
.L_x_213:
[----:B------:R-:W-:Y:S05]  /*aa90*/  BSYNC B0 ;  /* 0x0000000000007941 */ /* 0x000fea0003800000 */
.L_x_212:
        /* <DEDUP_REMOVED lines=9> */
.L_x_215:
[----:B------:R-:W-:Y:S05]  /*ab30*/  BSYNC B0 ;  /* 0x0000000000007941 */ /* 0x000fea0003800000 */
.L_x_214:
        /* <DEDUP_REMOVED lines=9> */
.L_x_217:
[----:B------:R-:W-:Y:S05]  /*abd0*/  BSYNC B0 ;  /* 0x0000000000007941 */ /* 0x000fea0003800000 */
.L_x_216:
        /* <DEDUP_REMOVED lines=9> */
.L_x_219:
[----:B------:R-:W-:Y:S05]  /*ac70*/  BSYNC B0 ;  /* 0x0000000000007941 */ /* 0x000fea0003800000 */
.L_x_218:
        /* <DEDUP_REMOVED lines=9> */
.L_x_221:
[----:B------:R-:W-:Y:S05]  /*ad10*/  BSYNC B0 ;  /* 0x0000000000007941 */ /* 0x000fea0003800000 */
.L_x_220:
        /* <DEDUP_REMOVED lines=9> */
.L_x_223:
[----:B------:R-:W-:Y:S05]  /*adb0*/  BSYNC B0 ;  /* 0x0000000000007941 */ /* 0x000fea0003800000 */
.L_x_222:
        /* <DEDUP_REMOVED lines=9> */
.L_x_225:
[----:B------:R-:W-:Y:S05]  /*ae50*/  BSYNC B0 ;  /* 0x0000000000007941 */ /* 0x000fea0003800000 */
.L_x_224:
        /* <DEDUP_REMOVED lines=9> */
.L_x_227:
[----:B------:R-:W-:Y:S05]  /*aef0*/  BSYNC B0 ;  /* 0x0000000000007941 */ /* 0x000fea0003800000 */
.L_x_226:
        /* <DEDUP_REMOVED lines=9> */
.L_x_229:
[----:B------:R-:W-:Y:S05]  /*af90*/  BSYNC B0 ;  /* 0x0000000000007941 */ /* 0x000fea0003800000 */
.L_x_228:
        /* <DEDUP_REMOVED lines=9> */
.L_x_231:
[----:B------:R-:W-:Y:S05]  /*b030*/  BSYNC B0 ;  /* 0x0000000000007941 */ /* 0x000fea0003800000 */
.L_x_230:
        /* <DEDUP_REMOVED lines=9> */
.L_x_233:
[----:B------:R-:W-:Y:S05]  /*b0d0*/  BSYNC B0 ;  /* 0x0000000000007941 */ /* 0x000fea0003800000 */
.L_x_232:
        /* <DEDUP_REMOVED lines=9> */
.L_x_235:
[----:B------:R-:W-:Y:S05]  /*b170*/  BSYNC B0 ;  /* 0x0000000000007941 */ /* 0x000fea0003800000 */
.L_x_234:
        /* <DEDUP_REMOVED lines=9> */
.L_x_237:
[----:B------:R-:W-:Y:S05]  /*b210*/  BSYNC B0 ;  /* 0x0000000000007941 */ /* 0x000fea0003800000 */
.L_x_236:
        /* <DEDUP_REMOVED lines=9> */
.L_x_239:
[----:B------:R-:W-:Y:S05]  /*b2b0*/  BSYNC B0 ;  /* 0x0000000000007941 */ /* 0x000fea0003800000 */
.L_x_238:
        /* <DEDUP_REMOVED lines=9> */
.L_x_241:
[----:B------:R-:W-:Y:S05]  /*b350*/  BSYNC B0 ;  /* 0x0000000000007941 */ /* 0x000fea0003800000 */
.L_x_240:
        /* <DEDUP_REMOVED lines=9> */
.L_x_243:
[----:B------:R-:W-:Y:S05]  /*b3f0*/  BSYNC B0 ;  /* 0x0000000000007941 */ /* 0x000fea0003800000 */
.L_x_242:
        /* <DEDUP_REMOVED lines=9> */
.L_x_245:
[----:B------:R-:W-:Y:S05]  /*b490*/  BSYNC B0 ;  /* 0x0000000000007941 */ /* 0x000fea0003800000 */
.L_x_244:
        /* <DEDUP_REMOVED lines=9> */
.L_x_247:
[----:B------:R-:W-:Y:S05]  /*b530*/  BSYNC B0 ;  /* 0x0000000000007941 */ /* 0x000fea0003800000 */
.L_x_246:
        /* <DEDUP_REMOVED lines=9> */
.L_x_249:
[----:B------:R-:W-:Y:S05]  /*b5d0*/  BSYNC B0 ;  /* 0x0000000000007941 */ /* 0x000fea0003800000 */
.L_x_248:
        /* <DEDUP_REMOVED lines=9> */
.L_x_251:
[----:B------:R-:W-:Y:S05]  /*b670*/  BSYNC B0 ;  /* 0x0000000000007941 */ /* 0x000fea0003800000 */
.L_x_250:
        /* <DEDUP_REMOVED lines=9> */
.L_x_253:
[----:B------:R-:W-:Y:S05]  /*b710*/  BSYNC B0 ;  /* 0x0000000000007941 */ /* 0x000fea0003800000 */
.L_x_252:
        /* <DEDUP_REMOVED lines=9> */
.L_x_255:
[----:B------:R-:W-:Y:S05]  /*b7b0*/  BSYNC B0 ;  /* 0x0000000000007941 */ /* 0x000fea0003800000 */
.L_x_254:
        /* <DEDUP_REMOVED lines=9> */
.L_x_257:
[----:B------:R-:W-:Y:S05]  /*b850*/  BSYNC B0 ;  /* 0x0000000000007941 */ /* 0x000fea0003800000 */
.L_x_256:
        /* <DEDUP_REMOVED lines=9> */
.L_x_259:
[----:B------:R-:W-:Y:S05]  /*b8f0*/  BSYNC B0 ;  /* 0x0000000000007941 */ /* 0x000fea0003800000 */
.L_x_258:
        /* <DEDUP_REMOVED lines=9> */
.L_x_261:
[----:B------:R-:W-:Y:S05]  /*b990*/  BSYNC B0 ;  /* 0x0000000000007941 */ /* 0x000fea0003800000 */
.L_x_260:
        /* <DEDUP_REMOVED lines=9> */
.L_x_263:
[----:B------:R-:W-:Y:S05]  /*ba30*/  BSYNC B0 ;  /* 0x0000000000007941 */ /* 0x000fea0003800000 */
.L_x_262:
        /* <DEDUP_REMOVED lines=9> */
.L_x_265:
[----:B------:R-:W-:Y:S05]  /*bad0*/  BSYNC B0 ;  /* 0x0000000000007941 */ /* 0x000fea0003800000 */
.L_x_264:
        /* <DEDUP_REMOVED lines=9> */
.L_x_267:
[----:B------:R-:W-:Y:S05]  /*bb70*/  BSYNC B0 ;  /* 0x0000000000007941 */ /* 0x000fea0003800000 */
.L_x_266:
        /* <DEDUP_REMOVED lines=9> */
.L_x_269:
[----:B------:R-:W-:Y:S05]  /*bc10*/  BSYNC B0 ;  /* 0x0000000000007941 */ /* 0x000fea0003800000 */
.L_x_268:
        /* <DEDUP_REMOVED lines=9> */
.L_x_271:
[----:B------:R-:W-:Y:S05]  /*bcb0*/  BSYNC B0 ;  /* 0x0000000000007941 */ /* 0x000fea0003800000 */
.L_x_270:
[----:B01--45:R-:W-:Y:S01]  /*bcc0*/  SHF.L.U32 R6, R15, 0x10, RZ ;  /* 0x000000100f067819 */ /* 0x033fe200000006ff */
        /* <DEDUP_REMOVED lines=8> */
.L_x_273:
[----:B------:R-:W-:Y:S05]  /*bd50*/  BSYNC B0 ;  /* 0x0000000000007941 */ /* 0x000fea0003800000 */
.L_x_272:
[----:B0----5:R-:W-:Y:S01]  /*bd60*/  IMAD.U32 R6, R15, 0x10000, RZ ;  /* 0x000100000f067824 */ /* 0x021fe200078e00ff */
[----:B------:R-:W-:Y:S01]  /*bd70*/  ISETP.GT.AND P1, PT, R0, 0x79, P1 ;  /* 0x000000790000780c */ /* 0x000fe20000f24270 */
[----:B------:R-:W-:Y:S01]  /*bd80*/  BSSY B0, `(.L_x_274) ;  /* 0x000000b000007945 */ /* 0x000fe20003800000 */
[----:B------:R-:W-:Y:S01]  /*bd90*/  IADD3 R20, P0, R12, 0x80, RZ ;  /* 0x000000800c147810 */ /* 0x000fe20007f1e0ff */
[----:B------:R-:W-:Y:S01]  /*bda0*/  FMUL R7, R6, UR22 ;  /* 0x0000001606077c20 */ /* 0x000fe20008400000 */
[----:B------:R-:W-:-:S03]  /*bdb0*/  @P2 IMAD.MOV.U32 R6, RZ, RZ, R18 ;  /* 0x000000ffff062224 */ /* 0x000fc600078e0012 */
[----:B------:R-:W-:-:S05]  /*bdc0*/  FFMA R7, R214, UR11, R7 ;  /* 0x0000000bd6077c23 */ /* 0x000fca0008000007 */
[----:B------:R-:W-:-:S04]  /*bdd0*/  F2FP.BF16.F32.PACK_AB R7, RZ, R7 ;  /* 0x00000007ff07723e */ /* 0x000fc800000010ff */
[----:B------:R-:W-:Y:S01]  /*bde0*/  PRMT R8, R7, 0x7610, R8 ;  /* 0x0000761007087816 */ /* 0x000fe20000000008 */
[----:B------:R-:W-:-:S05]  /*bdf0*/  @P2 IMAD.MOV.U32 R7, RZ, RZ, R19 ;  /* 0x000000ffff072224 */ /* 0x000fca00078e0013 */
[----:B------:R0:W-:Y:S01]  /*be00*/  @P2 STG.E.U16 desc[UR20][R6.64+0xf0], R8 ;  /* 0x0000f00806002986 */ /* 0x0001e2000c101514 */
[----:B------:R-:W-:Y:S05]  /*be10*/  @!P1 BRA `(.L_x_275) ;  /* 0x0000000000049947 */ /* 0x000fea0003800000 */
[----:B------:R4:W5:Y:S02]  /*be20*/  LDG.E.LTC128B.U16 R15, desc[UR20][R4.64+0xf2] ;  /* 0x0000f214040f7981 */ /* 0x000964000c1e1520 */
.L_x_275:
[----:B------:R-:W-:Y:S05]  /*be30*/  BSYNC B0 ;  /* 0x0000000000007941 */ /* 0x000fea0003800000 */
.L_x_274:
[----:B-12345:R-:W-:Y:S02]  /*be40*/  IMAD.U32 R4, R15, 0x10000, RZ ;  /* 0x000100000f047824 */ /* 0x03efe400078e00ff */
[----:B------:R-:W-:Y:S01]  /*be50*/  IMAD.X R5, RZ, RZ, R13, P0 ;  /* 0x000000ffff057224 */ /* 0x000fe200000e060d */
[----:B------:R-:W-:Y:S01]  /*be60*/  ISETP.GT.AND P0, PT, R14, 0x80, PT ;  /* 0x000000800e00780c */ /* 0x000fe20003f04270 */
[----:B------:R-:W-:Y:S01]  /*be70*/  FMUL R4, R4, UR22 ;  /* 0x0000001604047c20 */ /* 0x000fe20008400000 */
[----:B0-----:R-:W-:Y:S02]  /*be80*/  IMAD.WIDE.U32 R6, R20, UR16, R10 ;  /* 0x0000001014067c25 */ /* 0x001fe4000f8e000a */
[----:B------:R-:W-:Y:S02]  /*be90*/  ISETP.GT.AND P3, PT, R0, RZ, P0 ;  /* 0x000000ff0000720c */ /* 0x000fe40000764270 */
[----:B------:R-:W-:Y:S01]  /*bea0*/  FFMA R4, R215, UR11, R4 ;  /* 0x0000000bd7047c23 */ /* 0x000fe20008000004 */
[----:B------:R-:W-:-:S04]  /*beb0*/  IMAD R5, R5, UR16, RZ ;  /* 0x0000001005057c24 */ /* 0x000fc8000f8e02ff */
[----:B------:R-:W-:Y:S01]  /*bec0*/  IMAD R21, R20, UR17, R5 ;  /* 0x0000001114157c24 */ /* 0x000fe2000f8e0205 */
[----:B------:R-:W-:Y:S02]  /*bed0*/  F2FP.BF16.F32.PACK_AB R8, RZ, R4 ;  /* 0x00000004ff08723e */ /* 0x000fe400000010ff */
[----:B------:R-:W-:Y:S02]  /*bee0*/  LEA R4, P2, R6, UR18, 0x1 ;  /* 0x0000001206047c11 */ /* 0x000fe4000f8408ff */
[----:B------:R-:W-:Y:S02]  /*bef0*/  IADD3 R5, R7, R21, RZ ;  /* 0x0000001507057210 */ /* 0x000fe40007ffe0ff */
[----:B------:R-:W-:Y:S02]  /*bf00*/  PRMT R9, R8, 0x7610, R9 ;  /* 0x0000761008097816 */ /* 0x000fe40000000009 */
[----:B------:R-:W-:-:S03]  /*bf10*/  LEA.HI.X R5, R6, UR19, R5, 0x1, P2 ;  /* 0x0000001306057c11 */ /* 0x000fc600090f0c05 */
[----:B------:R0:W-:Y:S04]  /*bf20*/  @P1 STG.E.U16 desc[UR20][R18.64+0xf2], R9 ;  /* 0x0000f20912001986 */ /* 0x0001e8000c101514 */
[----:B------:R-:W2:Y:S01]  /*bf30*/  @P3 LDG.E.LTC128B.U16 R15, desc[UR20][R4.64] ;  /* 0x00000014040f3981 */ /* 0x000ea2000c1e1520 */
[----:B------:R-:W-:Y:S01]  /*bf40*/  USHF.L.U32 UR4, UR14, 0x8, URZ ;  /* 0x000000080e047899 */ /* 0x000fe2000800063f */
[----:B------:R-:W-:Y:S01]  /*bf50*/  ISETP.GT.AND P2, PT, R0, 0x1, P0 ;  /* 0x000000010000780c */ /* 0x000fe20000744270 */
[----:B------:R-:W-:Y:S01]  /*bf60*/  USHF.L.U64.HI UR6, UR14, 0x8, UR15 ;  /* 0x000000080e067899 */ /* 0x000fe2000801020f */
[----:B------:R-:W-:Y:S03]  /*bf70*/  BSSY B0, `(.L_x_276) ;  /* 0x000000a000007945 */ /* 0x000fe60003800000 */
[----:B------:R-:W-:-:S04]  /*bf80*/  IADD3 R8, P1, R2, UR4, RZ ;  /* 0x0000000402087c10 */ /* 0x000fc8000ff3e0ff */
[----:B0-----:R-:W-:Y:S01]  /*bf90*/  IADD3.X R9, R3, UR6, RZ, P1, !PT ;  /* 0x0000000603097c10 */ /* 0x001fe20008ffe4ff */
[----:B--2---:R-:W-:-:S04]  /*bfa0*/  IMAD.U32 R6, R15, 0x10000, RZ ;  /* 0x000100000f067824 */ /* 0x004fc800078e00ff */
[----:B------:R-:W-:-:S04]  /*bfb0*/  FMUL R7, R6, UR22 ;  /* 0x0000001606077c20 */ /* 0x000fc80008400000 */
[----:B------:R-:W-:-:S05]  /*bfc0*/  FFMA R7, R88, UR11, R7 ;  /* 0x0000000b58077c23 */ /* 0x000fca0008000007 */
[----:B------:R-:W-:-:S05]  /*bfd0*/  F2FP.BF16.F32.PACK_AB R7, RZ, R7 ;  /* 0x00000007ff07723e */ /* 0x000fca00000010ff */
[----:B------:R0:W-:Y:S01]  /*bfe0*/  @P3 STG.E.U16 desc[UR20][R8.64], R7 ;  /* 0x0000000708003986 */ /* 0x0001e2000c101514 */
[----:B------:R-:W-:Y:S05]  /*bff0*/  @!P2 BRA `(.L_x_277) ;  /* 0x000000000004a947 */ /* 0x000fea0003800000 */
[----:B------:R1:W5:Y:S02]  /*c000*/  LDG.E.LTC128B.U16 R15, desc[UR20][R4.64+0x2] ;  /* 0x00000214040f7981 */ /* 0x000364000c1e1520 */
.L_x_277:
[----:B------:R-:W-:Y:S05]  /*c010*/  BSYNC B0 ;  /* 0x0000000000007941 */ /* 0x000fea0003800000 */
.L_x_276:
        /* <DEDUP_REMOVED lines=15> */
.L_x_279:
[----:B------:R-:W-:Y:S05]  /*c110*/  BSYNC B0 ;  /* 0x0000000000007941 */ /* 0x000fea0003800000 */
.L_x_278:
        /* <DEDUP_REMOVED lines=11> */
.L_x_281:
[----:B------:R-:W-:Y:S05]  /*c1d0*/  BSYNC B0 ;  /* 0x0000000000007941 */ /* 0x000fea0003800000 */
.L_x_280:
        /* <DEDUP_REMOVED lines=9> */
.L_x_283:
[----:B------:R-:W-:Y:S05]  /*c270*/  BSYNC B0 ;  /* 0x0000000000007941 */ /* 0x000fea0003800000 */
.L_x_282:
        /* <DEDUP_REMOVED lines=9> */
.L_x_285:
[----:B------:R-:W-:Y:S05]  /*c310*/  BSYNC B0 ;  /* 0x0000000000007941 */ /* 0x000fea0003800000 */
.L_x_284:
        /* <DEDUP_REMOVED lines=9> */
.L_x_287:
[----:B------:R-:W-:Y:S05]  /*c3b0*/  BSYNC B0 ;  /* 0x0000000000007941 */ /* 0x000fea0003800000 */
.L_x_286:
        /* <DEDUP_REMOVED lines=13> */
.L_x_289:
[----:B------:R-:W-:Y:S05]  /*c490*/  BSYNC B0 ;  /* 0x0000000000007941 */ /* 0x000fea0003800000 */
.L_x_288:
        /* <DEDUP_REMOVED lines=9> */
.L_x_291:
[----:B------:R-:W-:Y:S05]  /*c530*/  BSYNC B0 ;  /* 0x0000000000007941 */ /* 0x000fea0003800000 */
.L_x_290:
        /* <DEDUP_REMOVED lines=9> */
.L_x_293:
[----:B------:R-:W-:Y:S05]  /*c5d0*/  BSYNC B0 ;  /* 0x0000000000007941 */ /* 0x000fea0003800000 */
.L_x_292:
        /* <DEDUP_REMOVED lines=9> */
.L_x_295:
[----:B------:R-:W-:Y:S05]  /*c670*/  BSYNC B0 ;  /* 0x0000000000007941 */ /* 0x000fea0003800000 */
.L_x_294:
        /* <DEDUP_REMOVED lines=9> */
.L_x_297:
[----:B------:R-:W-:Y:S05]  /*c710*/  BSYNC B0 ;  /* 0x0000000000007941 */ /* 0x000fea0003800000 */
.L_x_296:
        /* <DEDUP_REMOVED lines=9> */
.L_x_299:
[----:B------:R-:W-:Y:S05]  /*c7b0*/  BSYNC B0 ;  /* 0x0000000000007941 */ /* 0x000fea0003800000 */
.L_x_298:
        /* <DEDUP_REMOVED lines=9> */
.L_x_301:
[----:B------:R-:W-:Y:S05]  /*c850*/  BSYNC B0 ;  /* 0x0000000000007941 */ /* 0x000fea0003800000 */
.L_x_300:
        /* <DEDUP_REMOVED lines=9> */
.L_x_303:
[----:B------:R-:W-:Y:S05]  /*c8f0*/  BSYNC B0 ;  /* 0x0000000000007941 */ /* 0x000fea0003800000 */
.L_x_302:
        /* <DEDUP_REMOVED lines=9> */
.L_x_305:
[----:B------:R-:W-:Y:S05]  /*c990*/  BSYNC B0 ;  /* 0x0000000000007941 */ /* 0x000fea0003800000 */
.L_x_304:
        /* <DEDUP_REMOVED lines=9> */
.L_x_307:
[----:B------:R-:W-:Y:S05]  /*ca30*/  BSYNC B0 ;  /* 0x0000000000007941 */ /* 0x000fea0003800000 */
.L_x_306:
        /* <DEDUP_REMOVED lines=9> */
.L_x_309:
[----:B------:R-:W-:Y:S05]  /*cad0*/  BSYNC B0 ;  /* 0x0000000000007941 */ /* 0x000fea0003800000 */
.L_x_308:
        /* <DEDUP_REMOVED lines=9> */
.L_x_311:
[----:B------:R-:W-:Y:S05]  /*cb70*/  BSYNC B0 ;  /* 0x0000000000007941 */ /* 0x000fea0003800000 */
.L_x_310:
        /* <DEDUP_REMOVED lines=9> */
.L_x_313:
[----:B------:R-:W-:Y:S05]  /*cc10*/  BSYNC B0 ;  /* 0x0000000000007941 */ /* 0x000fea0003800000 */
.L_x_312:
        /* <DEDUP_REMOVED lines=9> */
.L_x_315:
[----:B------:R-:W-:Y:S05]  /*ccb0*/  BSYNC B0 ;  /* 0x0000000000007941 */ /* 0x000fea0003800000 */
.L_x_314:
        /* <DEDUP_REMOVED lines=9> */
.L_x_317:
[----:B------:R-:W-:Y:S05]  /*cd50*/  BSYNC B0 ;  /* 0x0000000000007941 */ /* 0x000fea0003800000 */
.L_x_316:
        /* <DEDUP_REMOVED lines=9> */
.L_x_319:
[----:B------:R-:W-:Y:S05]  /*cdf0*/  BSYNC B0 ;  /* 0x0000000000007941 */ /* 0x000fea0003800000 */
.L_x_318:
        /* <DEDUP_REMOVED lines=9> */
.L_x_321:
[----:B------:R-:W-:Y:S05]  /*ce90*/  BSYNC B0 ;  /* 0x0000000000007941 */ /* 0x000fea0003800000 */
.L_x_320:
        /* <DEDUP_REMOVED lines=9> */
.L_x_323:
[----:B------:R-:W-:Y:S05]  /*cf30*/  BSYNC B0 ;  /* 0x0000000000007941 */ /* 0x000fea0003800000 */
.L_x_322:
        /* <DEDUP_REMOVED lines=9> */
.L_x_325:
[----:B------:R-:W-:Y:S05]  /*cfd0*/  BSYNC B0 ;  /* 0x0000000000007941 */ /* 0x000fea0003800000 */
.L_x_324:
        /* <DEDUP_REMOVED lines=9> */
.L_x_327:
[----:B------:R-:W-:Y:S05]  /*d070*/  BSYNC B0 ;  /* 0x0000000000007941 */ /* 0x000fea0003800000 */
.L_x_326:
        /* <DEDUP_REMOVED lines=9> */
.L_x_329:
[----:B------:R-:W-:Y:S05]  /*d110*/  BSYNC B0 ;  /* 0x0000000000007941 */ /* 0x000fea0003800000 */
.L_x_328:
        /* <DEDUP_REMOVED lines=9> */
.L_x_331:
[----:B------:R-:W-:Y:S05]  /*d1b0*/  BSYNC B0 ;  /* 0x0000000000007941 */ /* 0x000fea0003800000 */
.L_x_330:
        /* <DEDUP_REMOVED lines=9> */
.L_x_333:
[----:B------:R-:W-:Y:S05]  /*d250*/  BSYNC B0 ;  /* 0x0000000000007941 */ /* 0x000fea0003800000 */
.L_x_332:
        /* <DEDUP_REMOVED lines=9> */
.L_x_335:
[----:B------:R-:W-:Y:S05]  /*d2f0*/  BSYNC B0 ;  /* 0x0000000000007941 */ /* 0x000fea0003800000 */
.L_x_334:
        /* <DEDUP_REMOVED lines=9> */
.L_x_337:
[----:B------:R-:W-:Y:S05]  /*d390*/  BSYNC B0 ;  /* 0x0000000000007941 */ /* 0x000fea0003800000 */
.L_x_336:
        /* <DEDUP_REMOVED lines=9> */
.L_x_339:
[----:B------:R-:W-:Y:S05]  /*d430*/  BSYNC B0 ;  /* 0x0000000000007941 */ /* 0x000fea0003800000 */
.L_x_338:
        /* <DEDUP_REMOVED lines=9> */
.L_x_341:
[----:B------:R-:W-:Y:S05]  /*d4d0*/  BSYNC B0 ;  /* 0x0000000000007941 */ /* 0x000fea0003800000 */
.L_x_340:
        /* <DEDUP_REMOVED lines=9> */
.L_x_343:
[----:B------:R-:W-:Y:S05]  /*d570*/  BSYNC B0 ;  /* 0x0000000000007941 */ /* 0x000fea0003800000 */
.L_x_342:
        /* <DEDUP_REMOVED lines=9> */
.L_x_345:
[----:B------:R-:W-:Y:S05]  /*d610*/  BSYNC B0 ;  /* 0x0000000000007941 */ /* 0x000fea0003800000 */
.L_x_344:
        /* <DEDUP_REMOVED lines=9> */
.L_x_347:
[----:B------:R-:W-:Y:S05]  /*d6b0*/  BSYNC B0 ;  /* 0x0000000000007941 */ /* 0x000fea0003800000 */
.L_x_346:
        /* <DEDUP_REMOVED lines=9> */
.L_x_349:
[----:B------:R-:W-:Y:S05]  /*d750*/  BSYNC B0 ;  /* 0x0000000000007941 */ /* 0x000fea0003800000 */
.L_x_348:
        /* <DEDUP_REMOVED lines=9> */
.L_x_351:
[----:B------:R-:W-:Y:S05]  /*d7f0*/  BSYNC B0 ;  /* 0x0000000000007941 */ /* 0x000fea0003800000 */
.L_x_350:
        /* <DEDUP_REMOVED lines=9> */
.L_x_353:
[----:B------:R-:W-:Y:S05]  /*d890*/  BSYNC B0 ;  /* 0x0000000000007941 */ /* 0x000fea0003800000 */
.L_x_352:
        /* <DEDUP_REMOVED lines=9> */
.L_x_355:
[----:B------:R-:W-:Y:S05]  /*d930*/  BSYNC B0 ;  /* 0x0000000000007941 */ /* 0x000fea0003800000 */
.L_x_354:
        /* <DEDUP_REMOVED lines=9> */
.L_x_357:
[----:B------:R-:W-:Y:S05]  /*d9d0*/  BSYNC B0 ;  /* 0x0000000000007941 */ /* 0x000fea0003800000 */
.L_x_356:
        /* <DEDUP_REMOVED lines=9> */
.L_x_359:
[----:B------:R-:W-:Y:S05]  /*da70*/  BSYNC B0 ;  /* 0x0000000000007941 */ /* 0x000fea0003800000 */
.L_x_358:
        /* <DEDUP_REMOVED lines=9> */
.L_x_361:
[----:B------:R-:W-:Y:S05]  /*db10*/  BSYNC B0 ;  /* 0x0000000000007941 */ /* 0x000fea0003800000 */
.L_x_360:
        /* <DEDUP_REMOVED lines=9> */
.L_x_363:
[----:B------:R-:W-:Y:S05]  /*dbb0*/  BSYNC B0 ;  /* 0x0000000000007941 */ /* 0x000fea0003800000 */
.L_x_362:
        /* <DEDUP_REMOVED lines=9> */
.L_x_365:
[----:B------:R-:W-:Y:S05]  /*dc50*/  BSYNC B0 ;  /* 0x0000000000007941 */ /* 0x000fea0003800000 */
.L_x_364:
        /* <DEDUP_REMOVED lines=9> */
.L_x_367:
[----:B------:R-:W-:Y:S05]  /*dcf0*/  BSYNC B0 ;  /* 0x0000000000007941 */ /* 0x000fea0003800000 */
.L_x_366:
        /* <DEDUP_REMOVED lines=9> */
.L_x_369:
[----:B------:R-:W-:Y:S05]  /*dd90*/  BSYNC B0 ;  /* 0x0000000000007941 */ /* 0x000fea0003800000 */
.L_x_368:
        /* <DEDUP_REMOVED lines=9> */
.L_x_371:
[----:B------:R-:W-:Y:S05]  /*de30*/  BSYNC B0 ;  /* 0x0000000000007941 */ /* 0x000fea0003800000 */
.L_x_370:
        /* <DEDUP_REMOVED lines=9> */
.L_x_373:
[----:B------:R-:W-:Y:S05]  /*ded0*/  BSYNC B0 ;  /* 0x0000000000007941 */ /* 0x000fea0003800000 */
.L_x_372:
        /* <DEDUP_REMOVED lines=9> */
.L_x_375:
[----:B------:R-:W-:Y:S05]  /*df70*/  BSYNC B0 ;  /* 0x0000000000007941 */ /* 0x000fea0003800000 */
.L_x_374:
        /* <DEDUP_REMOVED lines=9> */
.L_x_377:
[----:B------:R-:W-:Y:S05]  /*e010*/  BSYNC B0 ;  /* 0x0000000000007941 */ /* 0x000fea0003800000 */
.L_x_376:
        /* <DEDUP_REMOVED lines=9> */
.L_x_379:
[----:B------:R-:W-:Y:S05]  /*e0b0*/  BSYNC B0 ;  /* 0x0000000000007941 */ /* 0x000fea0003800000 */
.L_x_378:
        /* <DEDUP_REMOVED lines=9> */
.L_x_381:
[----:B------:R-:W-:Y:S05]  /*e150*/  BSYNC B0 ;  /* 0x0000000000007941 */ /* 0x000fea0003800000 */
.L_x_380:
        /* <DEDUP_REMOVED lines=9> */
.L_x_383:
[----:B------:R-:W-:Y:S05]  /*e1f0*/  BSYNC B0 ;  /* 0x0000000000007941 */ /* 0x000fea0003800000 */
.L_x_382:
        /* <DEDUP_REMOVED lines=9> */
.L_x_385:
[----:B------:R-:W-:Y:S05]  /*e290*/  BSYNC B0 ;  /* 0x0000000000007941 */ /* 0x000fea0003800000 */
.L_x_384:
        /* <DEDUP_REMOVED lines=9> */
.L_x_387:
[----:B------:R-:W-:Y:S05]  /*e330*/  BSYNC B0 ;  /* 0x0000000000007941 */ /* 0x000fea0003800000 */
.L_x_386:
        /* <DEDUP_REMOVED lines=9> */
.L_x_389:
[----:B------:R-:W-:Y:S05]  /*e3d0*/  BSYNC B0 ;  /* 0x0000000000007941 */ /* 0x000fea0003800000 */
.L_x_388:
        /* <DEDUP_REMOVED lines=9> */
.L_x_391:
[----:B------:R-:W-:Y:S05]  /*e470*/  BSYNC B0 ;  /* 0x0000000000007941 */ /* 0x000fea0003800000 */
.L_x_390:
        /* <DEDUP_REMOVED lines=9> */
.L_x_393:
[----:B------:R-:W-:Y:S05]  /*e510*/  BSYNC B0 ;  /* 0x0000000000007941 */ /* 0x000fea0003800000 */
.L_x_392:
        /* <DEDUP_REMOVED lines=9> */
.L_x_395:
[----:B------:R-:W-:Y:S05]  /*e5b0*/  BSYNC B0 ;  /* 0x0000000000007941 */ /* 0x000fea0003800000 */
.L_x_394:
        /* <DEDUP_REMOVED lines=9> */
.L_x_397:
[----:B------:R-:W-:Y:S05]  /*e650*/  BSYNC B0 ;  /* 0x0000000000007941 */ /* 0x000fea0003800000 */
.L_x_396:
[----:B01--45:R-:W-:Y:S01]  /*e660*/  IMAD.U32 R4, R15, 0x10000, RZ ;  /* 0x000100000f047824 */ /* 0x033fe200078e00ff */
        /* <DEDUP_REMOVED lines=8> */
.L_x_399:
[----:B------:R-:W-:Y:S05]  /*e6f0*/  BSYNC B0 ;  /* 0x0000000000007941 */ /* 0x000fea0003800000 */
.L_x_398:
[----:B0----5:R-:W-:Y:S01]  /*e700*/  IMAD.U32 R4, R15, 0x10000, RZ ;  /* 0x000100000f047824 */ /* 0x021fe200078e00ff */
[----:B------:R-:W-:Y:S01]  /*e710*/  ISETP.GT.AND P1, PT, R0, 0x79, P1 ;  /* 0x000000790000780c */ /* 0x000fe20000f24270 */
[----:B------:R-:W-:Y:S01]  /*e720*/  BSSY B0, `(.L_x_400) ;  /* 0x000000b000007945 */ /* 0x000fe20003800000 */
[----:B------:R-:W-:Y:S01]  /*e730*/  IADD3 R8, P0, R12, 0xc0, RZ ;  /* 0x000000c00c087810 */ /* 0x000fe20007f1e0ff */
[----:B------:R-:W-:Y:S01]  /*e740*/  FMUL R5, R4, UR22 ;  /* 0x0000001604057c20 */ /* 0x000fe20008400000 */
[----:B------:R-:W-:-:S03]  /*e750*/  @P2 MOV R4, R18 ;  /* 0x0000001200042202 */ /* 0x000fc60000000f00 */
[----:B------:R-:W-:-:S05]  /*e760*/  FFMA R5, R150, UR11, R5 ;  /* 0x0000000b96057c23 */ /* 0x000fca0008000005 */
[----:B------:R-:W-:-:S04]  /*e770*/  F2FP.BF16.F32.PACK_AB R5, RZ, R5 ;  /* 0x00000005ff05723e */ /* 0x000fc800000010ff */
[----:B------:R-:W-:Y:S01]  /*e780*/  PRMT R9, R5, 0x7610, R9 ;  /* 0x0000761005097816 */ /* 0x000fe20000000009 */
[----:B------:R-:W-:-:S05]  /*e790*/  @P2 IMAD.MOV.U32 R5, RZ, RZ, R19 ;  /* 0x000000ffff052224 */ /* 0x000fca00078e0013 */
[----:B------:R0:W-:Y:S01]  /*e7a0*/  @P2 STG.E.U16 desc[UR20][R4.64+0xf0], R9 ;  /* 0x0000f00904002986 */ /* 0x0001e2000c101514 */
[----:B------:R-:W-:Y:S05]  /*e7b0*/  @!P1 BRA `(.L_x_401) ;  /* 0x0000000000049947 */ /* 0x000fea0003800000 */
[----:B------:R4:W5:Y:S02]  /*e7c0*/  LDG.E.LTC128B.U16 R15, desc[UR20][R6.64+0xf2] ;  /* 0x0000f214060f7981 */ /* 0x000964000c1e1520 */
.L_x_401:
[----:B------:R-:W-:Y:S05]  /*e7d0*/  BSYNC B0 ;  /* 0x0000000000007941 */ /* 0x000fea0003800000 */
.L_x_400:
[----:B0----5:R-:W-:Y:S02]  /*e7e0*/  IMAD.U32 R4, R15, 0x10000, RZ ;  /* 0x000100000f047824 */ /* 0x021fe400078e00ff */
[----:B------:R-:W-:Y:S01]  /*e7f0*/  IMAD.X R12, RZ, RZ, R13, P0 ;  /* 0x000000ffff0c7224 */ /* 0x000fe200000e060d */
[----:B------:R-:W-:Y:S01]  /*e800*/  ISETP.GT.AND P0, PT, R14, 0xc0, PT ;  /* 0x000000c00e00780c */ /* 0x000fe20003f04270 */
[----:B------:R-:W-:Y:S01]  /*e810*/  FMUL R4, R4, UR22 ;  /* 0x0000001604047c20 */ /* 0x000fe20008400000 */
[----:B-1234-:R-:W-:Y:S02]  /*e820*/  IMAD.WIDE.U32 R6, R8, UR16, R10 ;  /* 0x0000001008067c25 */ /* 0x01efe4000f8e000a */
[----:B------:R-:W-:Y:S02]  /*e830*/  ISETP.GT.AND P2, PT, R0, RZ, P0 ;  /* 0x000000ff0000720c */ /* 0x000fe40000744270 */
[----:B------:R-:W-:Y:S01]  /*e840*/  FFMA R4, R151, UR11, R4 ;  /* 0x0000000b97047c23 */ /* 0x000fe20008000004 */
[----:B------:R-:W-:-:S04]  /*e850*/  IMAD R5, R12, UR16, RZ ;  /* 0x000000100c057c24 */ /* 0x000fc8000f8e02ff */
[----:B------:R-:W-:Y:S01]  /*e860*/  IMAD R13, R8, UR17, R5 ;  /* 0x00000011080d7c24 */ /* 0x000fe2000f8e0205 */
[----:B------:R-:W-:Y:S02]  /*e870*/  F2FP.BF16.F32.PACK_AB R9, RZ, R4 ;  /* 0x00000004ff09723e */ /* 0x000fe400000010ff */
[C---:B------:R-:W-:Y:S01]  /*e880*/  LEA R4, P3, R6.reuse, UR18, 0x1 ;  /* 0x0000001206047c11 */ /* 0x040fe2000f8608ff */
[----:B------:R-:W-:Y:S02]  /*e890*/  IMAD.IADD R5, R7, 0x1, R13 ;  /* 0x0000000107057824 */ /* 0x000fe400078e020d */
[----:B------:R0:W-:Y:S03]  /*e8a0*/  @P1 STG.E.U16 desc[UR20][R18.64+0xf2], R9 ;  /* 0x0000f20912001986 */ /* 0x0001e6000c101514 */
[----:B------:R-:W-:-:S05]  /*e8b0*/  LEA.HI.X R5, R6, UR19, R5, 0x1, P3 ;  /* 0x0000001306057c11 */ /* 0x000fca00098f0c05 */
[----:B------:R-:W2:Y:S01]  /*e8c0*/  @P2 LDG.E.LTC128B.U16 R15, desc[UR20][R4.64] ;  /* 0x00000014040f2981 */ /* 0x000ea2000c1e1520 */
[----:B------:R-:W-:Y:S01]  /*e8d0*/  UIMAD UR4, UR15, 0x180, URZ ;  /* 0x000001800f0478a4 */ /* 0x000fe2000f8e023f */
[----:B------:R-:W-:Y:S01]  /*e8e0*/  ISETP.GT.AND P3, PT, R0, 0x1, P0 ;  /* 0x000000010000780c */ /* 0x000fe20000764270 */
[----:B------:R-:W-:Y:S01]  /*e8f0*/  BSSY B0, `(.L_x_402) ;  /* 0x000000d000007945 */ /* 0x000fe20003800000 */
[----:B0-----:R-:W-:-:S05]  /*e900*/  MOV R9, UR14 ;  /* 0x0000000e00097c02 */ /* 0x001fca0008000f00 */
[----:B------:R-:W-:-:S04]  /*e910*/  IMAD.WIDE.U32 R2, R9, 0x180, R2 ;  /* 0x0000018009027825 */ /* 0x000fc800078e0002 */
[----:B--2---:R-:W-:-:S04]  /*e920*/  IMAD.U32 R6, R15, 0x10000, RZ ;  /* 0x000100000f067824 */ /* 0x004fc800078e00ff */
[----:B------:R-:W-:-:S04]  /*e930*/  FMUL R7, R6, UR22 ;  /* 0x0000001606077c20 */ /* 0x000fc80008400000 */
[----:B------:R-:W-:-:S05]  /*e940*/  FFMA R7, R24, UR11, R7 ;  /* 0x0000000b18077c23 */ /* 0x000fca0008000007 */
[----:B------:R-:W-:Y:S01]  /*e950*/  F2FP.BF16.F32.PACK_AB R6, RZ, R7 ;  /* 0x00000007ff06723e */ /* 0x000fe200000010ff */
[----:B------:R-:W-:-:S03]  /*e960*/  VIADD R7, R3, UR4 ;  /* 0x0000000403077c36 */ /* 0x000fc60008000000 */
[----:B------:R-:W-:Y:S01]  /*e970*/  PRMT R9, R6, 0x7610, R9 ;  /* 0x0000761006097816 */ /* 0x000fe20000000009 */
[----:B------:R-:W-:-:S05]  /*e980*/  @P2 IMAD.MOV.U32 R6, RZ, RZ, R2 ;  /* 0x000000ffff062224 */ /* 0x000fca00078e0002 */
[----:B------:R0:W-:Y:S01]  /*e990*/  @P2 STG.E.U16 desc[UR20][R6.64], R9 ;  /* 0x0000000906002986 */ /* 0x0001e2000c101514 */
[----:B------:R-:W-:Y:S05]  /*e9a0*/  @!P3 BRA `(.L_x_403) ;  /* 0x000000000004b947 */ /* 0x000fea0003800000 */
[----:B------:R1:W5:Y:S02]  /*e9b0*/  LDG.E.LTC128B.U16 R15, desc[UR20][R4.64+0x2] ;  /* 0x00000214040f7981 */ /* 0x000364000c1e1520 */
.L_x_403:
[----:B------:R-:W-:Y:S05]  /*e9c0*/  BSYNC B0 ;  /* 0x0000000000007941 */ /* 0x000fea0003800000 */
.L_x_402:
[----:B0-----:R-:W-:Y:S01]  /*e9d0*/  IMAD.WIDE.U32 R8, R8, R17, UR12 ;  /* 0x0000000c08087e25 */ /* 0x001fe2000f8e0011 */
[----:B------:R-:W-:Y:S01]  /*e9e0*/  ISETP.GT.AND P1, PT, R14, 0xc8, PT ;  /* 0x000000c80e00780c */ /* 0x000fe20003f24270 */
[----:B------:R-:W-:Y:S02]  /*e9f0*/  BSSY B0, `(.L_x_404) ;  /* 0x000000f000007945 */ /* 0x000fe40003800000 */
[----:B-----5:R-:W-:Y:S01]  /*ea00*/  IMAD.U32 R12, R15, 0x10000, RZ ;  /* 0x000100000f0c7824 */ /* 0x020fe200078e00ff */
[----:B------:R-:W-:Y:S02]  /*ea10*/  IADD3 R10, P2, R10, R8, RZ ;  /* 0x000000080a0a7210 */ /* 0x000fe40007f5e0ff */
[----:B------:R-:W-:Y:S01]  /*ea20*/  ISETP.GT.AND P4, PT, R0, RZ, P1 ;  /* 0x000000ff0000720c */ /* 0x000fe20000f84270 */
[----:B------:R-:W-:Y:S01]  /*ea30*/  FMUL R12, R12, UR22 ;  /* 0x000000160c0c7c20 */ /* 0x000fe20008400000 */
[----:B------:R-:W-:Y:S01]  /*ea40*/  IADD3.X R9, R11, R13, R9, P2, !PT ;  /* 0x0000000d0b097210 */ /* 0x000fe200017fe409 */
[----:B------:R-:W-:Y:S01]  /*ea50*/  @P3 IMAD.MOV.U32 R11, RZ, RZ, R7 ;  /* 0x000000ffff0b3224 */ /* 0x000fe200078e0007 */
[----:B------:R-:W-:Y:S01]  /*ea60*/  LEA R8, P2, R10, UR18, 0x1 ;  /* 0x000000120a087c11 */ /* 0x000fe2000f8408ff */
[----:B------:R-:W-:-:S03]  /*ea70*/  FFMA R12, R25, UR11, R12 ;  /* 0x0000000b190c7c23 */ /* 0x000fc6000800000c */
[----:B------:R-:W-:Y:S01]  /*ea80*/  LEA.HI.X R9, R10, UR19, R9, 0x1, P2 ;  /* 0x000000130a097c11 */ /* 0x000fe200090f0c09 */
[----:B------:R-:W-:Y:S01]  /*ea90*/  @P3 IMAD.MOV.U32 R10, RZ, RZ, R2 ;  /* 0x000000ffff0a3224 */ /* 0x000fe200078e0002 */
[----:B------:R-:W-:-:S05]  /*eaa0*/  F2FP.BF16.F32.PACK_AB R12, RZ, R12 ;  /* 0x0000000cff0c723e */ /* 0x000fca00000010ff */
[----:B------:R0:W-:Y:S01]  /*eab0*/  @P3 STG.E.U16 desc[UR20][R10.64+0x2], R12 ;  /* 0x0000020c0a003986 */ /* 0x0001e2000c101514 */
[----:B------:R-:W-:Y:S05]  /*eac0*/  @!P4 BRA `(.L_x_405) ;  /* 0x000000000004c947 */ /* 0x000fea0003800000 */
[----:B------:R2:W5:Y:S02]  /*ead0*/  LDG.E.LTC128B.U16 R15, desc[UR20][R8.64] ;  /* 0x00000014080f7981 */ /* 0x000564000c1e1520 */
.L_x_405:
[----:B------:R-:W-:Y:S05]  /*eae0*/  BSYNC B0 ;  /* 0x0000000000007941 */ /* 0x000fea0003800000 */
.L_x_404:
[----:B0----5:R-:W-:Y:S01]  /*eaf0*/  SHF.L.U32 R10, R15, 0x10, RZ ;  /* 0x000000100f0a7819 */ /* 0x021fe200000006ff */
[----:B------:R-:W-:Y:S01]  /*eb00*/  BSSY B0, `(.L_x_406) ;  /* 0x000000a000007945 */ /* 0x000fe20003800000 */
[----:B------:R-:W-:-:S03]  /*eb10*/  ISETP.GT.AND P3, PT, R0, 0x1, P1 ;  /* 0x000000010000780c */ /* 0x000fc60000f64270 */
[----:B------:R-:W-:Y:S01]  /*eb20*/  FMUL R11, R10, UR22 ;  /* 0x000000160a0b7c20 */ /* 0x000fe20008400000 */
[----:B------:R-:W-:-:S03]  /*eb30*/  IADD3 R10, P2, R2, UR8, RZ ;  /* 0x00000008020a7c10 */ /* 0x000fc6000ff5e0ff */
[----:B------:R-:W-:-:S05]  /*eb40*/  FFMA R11, R26, UR11, R11 ;  /* 0x0000000b1a0b7c23 */ /* 0x000fca000800000b */
[----:B------:R-:W-:Y:S02]  /*eb50*/  F2FP.BF16.F32.PACK_AB R12, RZ, R11 ;  /* 0x0000000bff0c723e */ /* 0x000fe400000010ff */
[----:B------:R-:W-:-:S05]  /*eb60*/  IADD3.X R11, R7, UR5, RZ, P2, !PT ;  /* 0x00000005070b7c10 */ /* 0x000fca00097fe4ff */
[----:B------:R0:W-:Y:S01]  /*eb70*/  @P4 STG.E.U16 desc[UR20][R10.64], R12 ;  /* 0x0000000c0a004986 */ /* 0x0001e2000c101514 */
[----:B------:R-:W-:Y:S05]  /*eb80*/  @!P3 BRA `(.L_x_407) ;  /* 0x000000000004b947 */ /* 0x000fea0003800000 */
[----:B------:R3:W5:Y:S02]  /*eb90*/  LDG.E.LTC128B.U16 R15, desc[UR20][R8.64+0x2] ;  /* 0x00000214080f7981 */ /* 0x000764000c1e1520 */
.L_x_407:
[----:B------:R-:W-:Y:S05]  /*eba0*/  BSYNC B0 ;  /* 0x0000000000007941 */ /* 0x000fea0003800000 */
.L_x_406:
        /* <DEDUP_REMOVED lines=9> */
.L_x_409:
[----:B------:R-:W-:Y:S05]  /*ec40*/  BSYNC B0 ;  /* 0x0000000000007941 */ /* 0x000fea0003800000 */
.L_x_408:
[----:B0----5:R-:W-:Y:S01]  /*ec50*/  IMAD.U32 R12, R15, 0x10000, RZ ;  /* 0x000100000f0c7824 */ /* 0x021fe200078e00ff */
[----:B------:R-:W-:Y:S01]  /*ec60*/  ISETP.GT.AND P3, PT, R0, 0x9, P0 ;  /* 0x000000090000780c */ /* 0x000fe20000764270 */
[----:B------:R-:W-:Y:S02]  /*ec70*/  BSSY B0, `(.L_x_410) ;  /* 0x000000a000007945 */ /* 0x000fe40003800000 */
        /* <DEDUP_REMOVED lines=9> */
.L_x_411:
[----:B------:R-:W-:Y:S05]  /*ed10*/  BSYNC B0 ;  /* 0x0000000000007941 */ /* 0x000fea0003800000 */
.L_x_410:
[----:B0----5:R-:W-:Y:S01]  /*ed20*/  IMAD.U32 R12, R15, 0x10000, RZ ;  /* 0x000100000f0c7824 */ /* 0x021fe200078e00ff */
[----:B------:R-:W-:Y:S01]  /*ed30*/  ISETP.GT.AND P4, PT, R0, 0x8, P1 ;  /* 0x000000080000780c */ /* 0x000fe20000f84270 */
[----:B------:R-:W-:Y:S01]  /*ed40*/  @P3 IMAD.MOV.U32 R13, RZ, RZ, R7 ;  /* 0x000000ffff0d3224 */ /* 0x000fe200078e0007 */
[----:B------:R-:W-:Y:S01]  /*ed50*/  BSSY B0, `(.L_x_412) ;  /* 0x0000009000007945 */ /* 0x000fe20003800000 */
[----:B------:R-:W-:-:S04]  /*ed60*/  FMUL R12, R12, UR22 ;  /* 0x000000160c0c7c20 */ /* 0x000fc80008400000 */
[----:B------:R-:W-:-:S05]  /*ed70*/  FFMA R12, R29, UR11, R12 ;  /* 0x0000000b1d0c7c23 */ /* 0x000fca000800000c */
[----:B------:R-:W-:-:S04]  /*ed80*/  F2FP.BF16.F32.PACK_AB R12, RZ, R12 ;  /* 0x0000000cff0c723e */ /* 0x000fc800000010ff */
[----:B------:R-:W-:Y:S02]  /*ed90*/  PRMT R14, R12, 0x7610, R14 ;  /* 0x000076100c0e7816 */ /* 0x000fe4000000000e */
[----:B------:R-:W-:-:S05]  /*eda0*/  @P3 MOV R12, R2 ;  /* 0x00000002000c3202 */ /* 0x000fca0000000f00 */
[----:B------:R0:W-:Y:S01]  /*edb0*/  @P3 STG.E.U16 desc[UR20][R12.64+0x12], R14 ;  /* 0x0000120e0c003986 */ /* 0x0001e2000c101514 */
[----:B------:R-:W-:Y:S05]  /*edc0*/  @!P4 BRA `(.L_x_413) ;  /* 0x000000000004c947 */ /* 0x000fea0003800000 */
[----:B------:R0:W5:Y:S02]  /*edd0*/  LDG.E.LTC128B.U16 R15, desc[UR20][R8.64+0x10] ;  /* 0x00001014080f7981 */ /* 0x000164000c1e1520 */
.L_x_413:
[----:B------:R-:W-:Y:S05]  /*ede0*/  BSYNC B0 ;  /* 0x0000000000007941 */ /* 0x000fea0003800000 */
.L_x_412:
        /* <DEDUP_REMOVED lines=9> */
.L_x_415:
[----:B------:R-:W-:Y:S05]  /*ee80*/  BSYNC B0 ;  /* 0x0000000000007941 */ /* 0x000fea0003800000 */
.L_x_414:
        /* <DEDUP_REMOVED lines=9> */
.L_x_417:
[----:B------:R-:W-:Y:S05]  /*ef20*/  BSYNC B0 ;  /* 0x0000000000007941 */ /* 0x000fea0003800000 */
.L_x_416:
[----:B0----5:R-:W-:Y:S01]  /*ef30*/  IMAD.U32 R12, R15, 0x10000, RZ ;  /* 0x000100000f0c7824 */ /* 0x021fe200078e00ff */
[----:B------:R-:W-:Y:S01]  /*ef40*/  ISETP.GT.AND P3, PT, R0, 0x11, P0 ;  /* 0x000000110000780c */ /* 0x000fe20000764270 */
[----:B------:R-:W-:Y:S02]  /*ef50*/  BSSY B0, `(.L_x_418) ;  /* 0x000000a000007945 */ /* 0x000fe40003800000 */
[----:B------:R-:W-:Y:S01]  /*ef60*/  FMUL R13, R12, UR22 ;  /* 0x000000160c0d7c20 */ /* 0x000fe20008400000 */
[----:B------:R-:W-:-:S03]  /*ef70*/  @P4 IMAD.MOV.U32 R12, RZ, RZ, R2 ;  /* 0x000000ffff0c4224 */ /* 0x000fc600078e0002 */
[----:B------:R-:W-:-:S05]  /*ef80*/  FFMA R13, R32, UR11, R13 ;  /* 0x0000000b200d7c23 */ /* 0x000fca000800000d */
[----:B------:R-:W-:-:S04]  /*ef90*/  F2FP.BF16.F32.PACK_AB R13, RZ, R13 ;  /* 0x0000000dff0d723e */ /* 0x000fc800000010ff */
[----:B------:R-:W-:Y:S02]  /*efa0*/  PRMT R14, R13, 0x7610, R14 ;  /* 0x000076100d0e7816 */ /* 0x000fe4000000000e */
[----:B------:R-:W-:-:S05]  /*efb0*/  @P4 MOV R13, R7 ;  /* 0x00000007000d4202 */ /* 0x000fca0000000f00 */
[----:B------:R0:W-:Y:S01]  /*efc0*/  @P4 STG.E.U16 desc[UR20][R12.64+0x20], R14 ;  /* 0x0000200e0c004986 */ /* 0x0001e2000c101514 */
[----:B------:R-:W-:Y:S05]  /*efd0*/  @!P3 BRA `(.L_x_419) ;  /* 0x000000000004b947 */ /* 0x000fea0003800000 */
[----:B------:R0:W5:Y:S02]  /*efe0*/  LDG.E.LTC128B.U16 R15, desc[UR20][R4.64+0x22] ;  /* 0x00002214040f7981 */ /* 0x000164000c1e1520 */
.L_x_419:
[----:B------:R-:W-:Y:S05]  /*eff0*/  BSYNC B0 ;  /* 0x0000000000007941 */ /* 0x000fea0003800000 */
.L_x_418:
[----:B0----5:R-:W-:Y:S01]  /*f000*/  IMAD.U32 R12, R15, 0x10000, RZ ;  /* 0x000100000f0c7824 */ /* 0x021fe200078e00ff */
[----:B------:R-:W-:Y:S01]  /*f010*/  ISETP.GT.AND P4, PT, R0, 0x10, P1 ;  /* 0x000000100000780c */ /* 0x000fe20000f84270 */
[----:B------:R-:W-:Y:S01]  /*f020*/  @P3 IMAD.MOV.U32 R13, RZ, RZ, R7 ;  /* 0x000000ffff0d3224 */ /* 0x000fe200078e0007 */
[----:B------:R-:W-:Y:S01]  /*f030*/  BSSY B0, `(.L_x_420) ;  /* 0x0000009000007945 */ /* 0x000fe20003800000 */
[----:B------:R-:W-:-:S04]  /*f040*/  FMUL R12, R12, UR22 ;  /* 0x000000160c0c7c20 */ /* 0x000fc80008400000 */
[----:B------:R-:W-:-:S05]  /*f050*/  FFMA R12, R33, UR11, R12 ;  /* 0x0000000b210c7c23 */ /* 0x000fca000800000c */
[----:B------:R-:W-:-:S04]  /*f060*/  F2FP.BF16.F32.PACK_AB R12, RZ, R12 ;  /* 0x0000000cff0c723e */ /* 0x000fc800000010ff */
[----:B------:R-:W-:Y:S01]  /*f070*/  PRMT R14, R12, 0x7610, R14 ;  /* 0x000076100c0e7816 */ /* 0x000fe2000000000e */
[----:B------:R-:W-:-:S05]  /*f080*/  @P3 IMAD.MOV.U32 R12, RZ, RZ, R2 ;  /* 0x000000ffff0c3224 */ /* 0x000fca00078e0002 */
[----:B------:R0:W-:Y:S01]  /*f090*/  @P3 STG.E.U16 desc[UR20][R12.64+0x22], R14 ;  /* 0x0000220e0c003986 */ /* 0x0001e2000c101514 */
[----:B------:R-:W-:Y:S05]  /*f0a0*/  @!P4 BRA `(.L_x_421) ;  /* 0x000000000004c947 */ /* 0x000fea0003800000 */
[----:B------:R0:W5:Y:S02]  /*f0b0*/  LDG.E.LTC128B.U16 R15, desc[UR20][R8.64+0x20] ;  /* 0x00002014080f7981 */ /* 0x000164000c1e1520 */
.L_x_421:
[----:B------:R-:W-:Y:S05]  /*f0c0*/  BSYNC B0 ;  /* 0x0000000000007941 */ /* 0x000fea0003800000 */
.L_x_420:
        /* <DEDUP_REMOVED lines=9> */
.L_x_423:
[----:B------:R-:W-:Y:S05]  /*f160*/  BSYNC B0 ;  /* 0x0000000000007941 */ /* 0x000fea0003800000 */
.L_x_422:
        /* <DEDUP_REMOVED lines=9> */
.L_x_425:
[----:B------:R-:W-:Y:S05]  /*f200*/  BSYNC B0 ;  /* 0x0000000000007941 */ /* 0x000fea0003800000 */
.L_x_424:
[----:B0----5:R-:W-:Y:S01]  /*f210*/  SHF.L.U32 R12, R15, 0x10, RZ ;  /* 0x000000100f0c7819 */ /* 0x021fe200000006ff */
[----:B------:R-:W-:Y:S01]  /*f220*/  BSSY B0, `(.L_x_426) ;  /* 0x000000b000007945 */ /* 0x000fe20003800000 */
[----:B------:R-:W-:-:S03]  /*f230*/  ISETP.GT.AND P3, PT, R0, 0x19, P0 ;  /* 0x000000190000780c */ /* 0x000fc60000764270 */
        /* <DEDUP_REMOVED lines=9> */
.L_x_427:
[----:B------:R-:W-:Y:S05]  /*f2d0*/  BSYNC B0 ;  /* 0x0000000000007941 */ /* 0x000fea0003800000 */
.L_x_426:
        /* <DEDUP_REMOVED lines=12> */
.L_x_429:
[----:B------:R-:W-:Y:S05]  /*f3a0*/  BSYNC B0 ;  /* 0x0000000000007941 */ /* 0x000fea0003800000 */
.L_x_428:
        /* <DEDUP_REMOVED lines=9> */
.L_x_431:
[----:B------:R-:W-:Y:S05]  /*f440*/  BSYNC B0 ;  /* 0x0000000000007941 */ /* 0x000fea0003800000 */
.L_x_430:
        /* <DEDUP_REMOVED lines=9> */
.L_x_433:
[----:B------:R-:W-:Y:S05]  /*f4e0*/  BSYNC B0 ;  /* 0x0000000000007941 */ /* 0x000fea0003800000 */
.L_x_432:
        /* <DEDUP_REMOVED lines=12> */
.L_x_435:
[----:B------:R-:W-:Y:S05]  /*f5b0*/  BSYNC B0 ;  /* 0x0000000000007941 */ /* 0x000fea0003800000 */
.L_x_434:
        /* <DEDUP_REMOVED lines=12> */
.L_x_437:
[----:B------:R-:W-:Y:S05]  /*f680*/  BSYNC B0 ;  /* 0x0000000000007941 */ /* 0x000fea0003800000 */
.L_x_436:
        /* <DEDUP_REMOVED lines=9> */
.L_x_439:
[----:B------:R-:W-:Y:S05]  /*f720*/  BSYNC B0 ;  /* 0x0000000000007941 */ /* 0x000fea0003800000 */
.L_x_438:
        /* <DEDUP_REMOVED lines=9> */
.L_x_441:
[----:B------:R-:W-:Y:S05]  /*f7c0*/  BSYNC B0 ;  /* 0x0000000000007941 */ /* 0x000fea0003800000 */
.L_x_440:
        /* <DEDUP_REMOVED lines=12> */
.L_x_443:
[----:B------:R-:W-:Y:S05]  /*f890*/  BSYNC B0 ;  /* 0x0000000000007941 */ /* 0x000fea0003800000 */
.L_x_442:
        /* <DEDUP_REMOVED lines=12> */
.L_x_445:
[----:B------:R-:W-:Y:S05]  /*f960*/  BSYNC B0 ;  /* 0x0000000000007941 */ /* 0x000fea0003800000 */
.L_x_444:
        /* <DEDUP_REMOVED lines=9> */
.L_x_447:
[----:B------:R-:W-:Y:S05]  /*fa00*/  BSYNC B0 ;  /* 0x0000000000007941 */ /* 0x000fea0003800000 */
.L_x_446:
        /* <DEDUP_REMOVED lines=9> */
.L_x_449:
[----:B------:R-:W-:Y:S05]  /*faa0*/  BSYNC B0 ;  /* 0x0000000000007941 */ /* 0x000fea0003800000 */
.L_x_448:
        /* <DEDUP_REMOVED lines=12> */
.L_x_451:
[----:B------:R-:W-:Y:S05]  /*fb70*/  BSYNC B0 ;  /* 0x0000000000007941 */ /* 0x000fea0003800000 */
.L_x_450:
        /* <DEDUP_REMOVED lines=12> */
.L_x_453:
[----:B------:R-:W-:Y:S05]  /*fc40*/  BSYNC B0 ;  /* 0x0000000000007941 */ /* 0x000fea0003800000 */
.L_x_452:
[----:B-----5:R-:W-:Y:S01]  /*fc50*/  SHF.L.U32 R11, R15, 0x10, RZ ;  /* 0x000000100f0b7819 */ /* 0x020fe200000006ff */
[----:B------:R-:W-:Y:S01]  /*fc60*/  BSSY B0, `(.L_x_454) ;  /* 0x0000009000007945 */ /* 0x000fe20003800000 */
[----:B------:R-:W-:-:S03]  /*fc70*/  ISETP.GT.AND P3, PT, R0, 0x31, P1 ;  /* 0x000000310000780c */ /* 0x000fc60000f64270 */
[----:B------:R-:W-:-:S04]  /*fc80*/  FMUL R11, R11, UR22 ;  /* 0x000000160b0b7c20 */ /* 0x000fc80008400000 */
[----:B------:R-:W-:-:S05]  /*fc90*/  FFMA R11, R50, UR11, R11 ;  /* 0x0000000b320b7c23 */ /* 0x000fca000800000b */
[----:B0-----:R-:W-:Y:S02]  /*fca0*/  F2FP.BF16.F32.PACK_AB R12, RZ, R11 ;  /* 0x0000000bff0c723e */ /* 0x001fe400000010ff */
[----:B------:R-:W-:-:S05]  /*fcb0*/  IADD3.X R11, R7, UR5, RZ, P2, !PT ;  /* 0x00000005070b7c10 */ /* 0x000fca00097fe4ff */
[----:B------:R0:W-:Y:S01]  /*fcc0*/  @P4 STG.E.U16 desc[UR20][R10.64+0x60], R12 ;  /* 0x0000600c0a004986 */ /* 0x0001e2000c101514 */
[----:B------:R-:W-:Y:S05]  /*fcd0*/  @!P3 BRA `(.L_x_455) ;  /* 0x000000000004b947 */ /* 0x000fea0003800000 */
[----:B------:R0:W5:Y:S02]  /*fce0*/  LDG.E.LTC128B.U16 R15, desc[UR20][R8.64+0x62] ;  /* 0x00006214080f7981 */ /* 0x000164000c1e1520 */
.L_x_455:
[----:B------:R-:W-:Y:S05]  /*fcf0*/  BSYNC B0 ;  /* 0x0000000000007941 */ /* 0x000fea0003800000 */
.L_x_454:
[----:B0----5:R-:W-:Y:S01]  /*fd00*/  IMAD.U32 R12, R15, 0x10000, RZ ;  /* 0x000100000f0c7824 */ /* 0x021fe200078e00ff */
[----:B------:R-:W-:Y:S01]  /*fd10*/  ISETP.GT.AND P2, PT, R0, 0x38, P0 ;  /* 0x000000380000780c */ /* 0x000fe20000744270 */
[----:B------:R-:W-:Y:S02]  /*fd20*/  BSSY B0, `(.L_x_456) ;  /* 0x000000a000007945 */ /* 0x000fe40003800000 */
        /* <DEDUP_REMOVED lines=9> */
.L_x_457:
[----:B------:R-:W-:Y:S05]  /*fdc0*/  BSYNC B0 ;  /* 0x0000000000007941 */ /* 0x000fea0003800000 */
.L_x_456:
        /* <DEDUP_REMOVED lines=12> */
.L_x_459:
[----:B------:R-:W-:Y:S05]  /*fe90*/  BSYNC B0 ;  /* 0x0000000000007941 */ /* 0x000fea0003800000 */
.L_x_458:
        /* <DEDUP_REMOVED lines=12> */
.L_x_461:
[----:B------:R-:W-:Y:S05]  /*ff60*/  BSYNC B0 ;  /* 0x0000000000007941 */ /* 0x000fea0003800000 */
.L_x_460:
[----:B0----5:R-:W-:Y:S01]  /*ff70*/  IMAD.U32 R12, R15, 0x10000, RZ ;  /* 0x000100000f0c7824 */ /* 0x021fe200078e00ff */
[----:B------:R-:W-:Y:S01]  /*ff80*/  ISETP.GT.AND P3, PT, R0, 0x39, P1 ;  /* 0x000000390000780c */ /* 0x000fe20000f64270 */
[----:B------:R-:W-:Y:S02]  /*ff90*/  BSSY B0, `(.L_x_462) ;  /* 0x000000a000007945 */ /* 0x000fe40003800000 */
[----:B------:R-:W-:Y:S01]  /*ffa0*/  FMUL R13, R12, UR22 ;  /* 0x000000160c0d7c20 */ /* 0x000fe20008400000 */
[----:B------:R-:W-:-:S03]  /*ffb0*/  VIADD R12, R2, UR8 ;  /* 0x00000008020c7c36 */ /* 0x000fc60008000000 */
[----:B------:R-:W-:-:S05]  /*ffc0*/  FFMA R13, R54, UR11, R13 ;  /* 0x0000000b360d7c23 */ /* 0x000fca000800000d */
[----:B------:R-:W-:-:S04]  /*ffd0*/  F2FP.BF16.F32.PACK_AB R13, RZ, R13 ;  /* 0x0000000dff0d723e */ /* 0x000fc800000010ff */
[----:B------:R-:W-:Y:S02]  /*ffe0*/  PRMT R14, R13, 0x7610, R14 ;  /* 0x000076100d0e7816 */ /* 0x000fe4000000000e */
[----:B------:R-:W-:-:S05]  /*fff0*/  @P2 MOV R13, R11 ;  /* 0x0000000b000d2202 */ /* 0x000fca0000000f00 */
[----:B------:R0:W-:Y:S01]  /*10000*/  @P2 STG.E.U16 desc[UR20][R12.64+0x70], R14 ;  /* 0x0000700e0c002986 */ /* 0x0001e2000c101514 */
[----:B------:R-:W-:Y:S05]  /*10010*/  @!P3 BRA `(.L_x_463) ;  /* 0x000000000004b947 */ /* 0x000fea0003800000 */
[----:B------:R0:W5:Y:S02]  /*10020*/  LDG.E.LTC128B.U16 R15, desc[UR20][R8.64+0x72] ;  /* 0x00007214080f7981 */ /* 0x000164000c1e1520 */
.L_x_463:
[----:B------:R-:W-:Y:S05]  /*10030*/  BSYNC B0 ;  /* 0x0000000000007941 */ /* 0x000fea0003800000 */
.L_x_462:
        /* <DEDUP_REMOVED lines=12> */
.L_x_465:
[----:B------:R-:W-:Y:S05]  /*10100*/  BSYNC B0 ;  /* 0x0000000000007941 */ /* 0x000fea0003800000 */
.L_x_464:
        /* <DEDUP_REMOVED lines=12> */
.L_x_467:
[----:B------:R-:W-:Y:S05]  /*101d0*/  BSYNC B0 ;  /* 0x0000000000007941 */ /* 0x000fea0003800000 */
.L_x_466:
        /* <DEDUP_REMOVED lines=12> */
.L_x_469:
[----:B------:R-:W-:Y:S05]  /*102a0*/  BSYNC B0 ;  /* 0x0000000000007941 */ /* 0x000fea0003800000 */
.L_x_468:
        /* <DEDUP_REMOVED lines=12> */
.L_x_471:
[----:B------:R-:W-:Y:S05]  /*10370*/  BSYNC B0 ;  /* 0x0000000000007941 */ /* 0x000fea0003800000 */
.L_x_470:
        /* <DEDUP_REMOVED lines=12> */
.L_x_473:
[----:B------:R-:W-:Y:S05]  /*10440*/  BSYNC B0 ;  /* 0x0000000000007941 */ /* 0x000fea0003800000 */
.L_x_472:
        /* <DEDUP_REMOVED lines=12> */
.L_x_475:
[----:B------:R-:W-:Y:S05]  /*10510*/  BSYNC B0 ;  /* 0x0000000000007941 */ /* 0x000fea0003800000 */
.L_x_474:
        /* <DEDUP_REMOVED lines=12> */
.L_x_477:
[----:B------:R-:W-:Y:S05]  /*105e0*/  BSYNC B0 ;  /* 0x0000000000007941 */ /* 0x000fea0003800000 */
.L_x_476:
        /* <DEDUP_REMOVED lines=12> */
.L_x_479:
[----:B------:R-:W-:Y:S05]  /*106b0*/  BSYNC B0 ;  /* 0x0000000000007941 */ /* 0x000fea0003800000 */
.L_x_478:
        /* <DEDUP_REMOVED lines=12> */
.L_x_481:
[----:B------:R-:W-:Y:S05]  /*10780*/  BSYNC B0 ;  /* 0x0000000000007941 */ /* 0x000fea0003800000 */
.L_x_480:
        /* <DEDUP_REMOVED lines=12> */
.L_x_483:
[----:B------:R-:W-:Y:S05]  /*10850*/  BSYNC B0 ;  /* 0x0000000000007941 */ /* 0x000fea0003800000 */
.L_x_482:
        /* <DEDUP_REMOVED lines=12> */
.L_x_485:
[----:B------:R-:W-:Y:S05]  /*10920*/  BSYNC B0 ;  /* 0x0000000000007941 */ /* 0x000fea0003800000 */
.L_x_484:
        /* <DEDUP_REMOVED lines=12> */
.L_x_487:
[----:B------:R-:W-:Y:S05]  /*109f0*/  BSYNC B0 ;  /* 0x0000000000007941 */ /* 0x000fea0003800000 */
.L_x_486:
        /* <DEDUP_REMOVED lines=12> */
.L_x_489:
[----:B------:R-:W-:Y:S05]  /*10ac0*/  BSYNC B0 ;  /* 0x0000000000007941 */ /* 0x000fea0003800000 */
.L_x_488:
        /* <DEDUP_REMOVED lines=12> */
.L_x_491:
[----:B------:R-:W-:Y:S05]  /*10b90*/  BSYNC B0 ;  /* 0x0000000000007941 */ /* 0x000fea0003800000 */
.L_x_490:
        /* <DEDUP_REMOVED lines=12> */
.L_x_493:
[----:B------:R-:W-:Y:S05]  /*10c60*/  BSYNC B0 ;  /* 0x0000000000007941 */ /* 0x000fea0003800000 */
.L_x_492:
        /* <DEDUP_REMOVED lines=12> */
.L_x_495:
[----:B------:R-:W-:Y:S05]  /*10d30*/  BSYNC B0 ;  /* 0x0000000000007941 */ /* 0x000fea0003800000 */
.L_x_494:
        /* <DEDUP_REMOVED lines=12> */
.L_x_497:
[----:B------:R-:W-:Y:S05]  /*10e00*/  BSYNC B0 ;  /* 0x0000000000007941 */ /* 0x000fea0003800000 */
.L_x_496:
        /* <DEDUP_REMOVED lines=12> */
.L_x_499:
[----:B------:R-:W-:Y:S05]  /*10ed0*/  BSYNC B0 ;  /* 0x0000000000007941 */ /* 0x000fea0003800000 */
.L_x_498:
        /* <DEDUP_REMOVED lines=12> */
.L_x_501:
[----:B------:R-:W-:Y:S05]  /*10fa0*/  BSYNC B0 ;  /* 0x0000000000007941 */ /* 0x000fea0003800000 */
.L_x_500:
        /* <DEDUP_REMOVED lines=12> */
.L_x_503:
[----:B------:R-:W-:Y:S05]  /*11070*/  BSYNC B0 ;  /* 0x0000000000007941 */ /* 0x000fea0003800000 */
.L_x_502:
        /* <DEDUP_REMOVED lines=12> */
.L_x_505:
[----:B------:R-:W-:Y:S05]  /*11140*/  BSYNC B0 ;  /* 0x0000000000007941 */ /* 0x000fea0003800000 */
.L_x_504:
        /* <DEDUP_REMOVED lines=12> */
.L_x_507:
[----:B------:R-:W-:Y:S05]  /*11210*/  BSYNC B0 ;  /* 0x0000000000007941 */ /* 0x000fea0003800000 */
.L_x_506:
        /* <DEDUP_REMOVED lines=12> */
.L_x_509:
[----:B------:R-:W-:Y:S05]  /*112e0*/  BSYNC B0 ;  /* 0x0000000000007941 */ /* 0x000fea0003800000 */
.L_x_508:
        /* <DEDUP_REMOVED lines=12> */
.L_x_511:
[----:B------:R-:W-:Y:S05]  /*113b0*/  BSYNC B0 ;  /* 0x0000000000007941 */ /* 0x000fea0003800000 */
.L_x_510:
        /* <DEDUP_REMOVED lines=12> */
.L_x_513:
[----:B------:R-:W-:Y:S05]  /*11480*/  BSYNC B0 ;  /* 0x0000000000007941 */ /* 0x000fea0003800000 */
.L_x_512:
        /* <DEDUP_REMOVED lines=12> */
.L_x_515:
[----:B------:R-:W-:Y:S05]  /*11550*/  BSYNC B0 ;  /* 0x0000000000007941 */ /* 0x000fea0003800000 */
.L_x_514:
        /* <DEDUP_REMOVED lines=12> */
.L_x_517:
[----:B------:R-:W-:Y:S05]  /*11620*/  BSYNC B0 ;  /* 0x0000000000007941 */ /* 0x000fea0003800000 */
.L_x_516:
        /* <DEDUP_REMOVED lines=12> */
.L_x_519:
[----:B------:R-:W-:Y:S05]  /*116f0*/  BSYNC B0 ;  /* 0x0000000000007941 */ /* 0x000fea0003800000 */
.L_x_518:
        /* <DEDUP_REMOVED lines=12> */
.L_x_521:
[----:B------:R-:W-:Y:S05]  /*117c0*/  BSYNC B0 ;  /* 0x0000000000007941 */ /* 0x000fea0003800000 */
.L_x_520:
        /* <DEDUP_REMOVED lines=12> */
.L_x_523:
[----:B------:R-:W-:Y:S05]  /*11890*/  BSYNC B0 ;  /* 0x0000000000007941 */ /* 0x000fea0003800000 */
.L_x_522:
[----:B01--45:R-:W-:Y:S01]  /*118a0*/  IMAD.U32 R4, R15, 0x10000, RZ ;  /* 0x000100000f047824 */ /* 0x033fe200078e00ff */
[----:B------:R-:W-:Y:S01]  /*118b0*/  ISETP.GT.AND P2, PT, R0, 0x78, P1 ;  /* 0x000000780000780c */ /* 0x000fe20000f44270 */
[----:B------:R-:W-:Y:S01]  /*118c0*/  @P0 IMAD.MOV.U32 R6, RZ, RZ, R2 ;  /* 0x000000ffff060224 */ /* 0x000fe200078e0002 */
[----:B------:R-:W-:Y:S01]  /*118d0*/  BSSY B0, `(.L_x_524) ;  /* 0x0000007000007945 */ /* 0x000fe20003800000 */
[----:B------:R-:W-:-:S04]  /*118e0*/  FMUL R4, R4, UR22 ;  /* 0x0000001604047c20 */ /* 0x000fc80008400000 */
[----:B------:R-:W-:-:S05]  /*118f0*/  FFMA R4, R85, UR11, R4 ;  /* 0x0000000b55047c23 */ /* 0x000fca0008000004 */
[----:B------:R-:W-:-:S05]  /*11900*/  F2FP.BF16.F32.PACK_AB R4, RZ, R4 ;  /* 0x00000004ff04723e */ /* 0x000fca00000010ff */
[----:B------:R0:W-:Y:S01]  /*11910*/  @P0 STG.E.U16 desc[UR20][R6.64+0xf2], R4 ;  /* 0x0000f20406000986 */ /* 0x0001e2000c101514 */
[----:B------:R-:W-:Y:S05]  /*11920*/  @!P2 BRA `(.L_x_525) ;  /* 0x000000000004a947 */ /* 0x000fea0003800000 */
[----:B------:R1:W5:Y:S02]  /*11930*/  LDG.E.LTC128B.U16 R15, desc[UR20][R8.64+0xf0] ;  /* 0x0000f014080f7981 */ /* 0x000364000c1e1520 */
.L_x_525:
[----:B------:R-:W-:Y:S05]  /*11940*/  BSYNC B0 ;  /* 0x0000000000007941 */ /* 0x000fea0003800000 */
.L_x_524:
[----:B0----5:R-:W-:Y:S01]  /*11950*/  IMAD.U32 R4, R15, 0x10000, RZ ;  /* 0x000100000f047824 */ /* 0x021fe200078e00ff */
[----:B------:R-:W-:Y:S01]  /*11960*/  ISETP.GT.AND P1, PT, R0, 0x79, P1 ;  /* 0x000000790000780c */ /* 0x000fe20000f24270 */
[----:B------:R-:W-:Y:S02]  /*11970*/  BSSY B0, `(.L_x_526) ;  /* 0x000000a000007945 */ /* 0x000fe40003800000 */
[----:B------:R-:W-:Y:S01]  /*11980*/  FMUL R5, R4, UR22 ;  /* 0x0000001604057c20 */ /* 0x000fe20008400000 */
[----:B------:R-:W-:-:S03]  /*11990*/  VIADD R4, R2, UR8 ;  /* 0x0000000802047c36 */ /* 0x000fc60008000000 */
[----:B------:R-:W-:-:S05]  /*119a0*/  FFMA R5, R86, UR11, R5 ;  /* 0x0000000b56057c23 */ /* 0x000fca0008000005 */
[----:B------:R-:W-:-:S04]  /*119b0*/  F2FP.BF16.F32.PACK_AB R5, RZ, R5 ;  /* 0x00000005ff05723e */ /* 0x000fc800000010ff */
[----:B------:R-:W-:Y:S01]  /*119c0*/  PRMT R0, R5, 0x7610, R0 ;  /* 0x0000761005007816 */ /* 0x000fe20000000000 */
[----:B------:R-:W-:-:S05]  /*119d0*/  @P2 IMAD.MOV.U32 R5, RZ, RZ, R11 ;  /* 0x000000ffff052224 */ /* 0x000fca00078e000b */
[----:B------:R0:W-:Y:S01]  /*119e0*/  @P2 STG.E.U16 desc[UR20][R4.64+0xf0], R0 ;  /* 0x0000f00004002986 */ /* 0x0001e2000c101514 */
[----:B------:R-:W-:Y:S05]  /*119f0*/  @!P1 BRA `(.L_x_527) ;  /* 0x0000000000049947 */ /* 0x000fea0003800000 */
[----:B------:R4:W5:Y:S02]  /*11a00*/  LDG.E.LTC128B.U16 R15, desc[UR20][R8.64+0xf2] ;  /* 0x0000f214080f7981 */ /* 0x000964000c1e1520 */
.L_x_527:
[----:B------:R-:W-:Y:S05]  /*11a10*/  BSYNC B0 ;  /* 0x0000000000007941 */ /* 0x000fea0003800000 */
.L_x_526:
[----:B-----5:R-:W-:Y:S01]  /*11a20*/  SHF.L.U32 R15, R15, 0x10, RZ ;  /* 0x000000100f0f7819 */ /* 0x020fe200000006ff */
[----:B------:R-:W-:-:S04]  /*11a30*/  VIADD R2, R2, UR8 ;  /* 0x0000000802027c36 */ /* 0x000fc80008000000 */
[----:B0-----:R-:W-:-:S04]  /*11a40*/  FMUL R0, R15, UR22 ;  /* 0x000000160f007c20 */ /* 0x001fc80008400000 */
[----:B------:R-:W-:Y:S01]  /*11a50*/  FFMA R0, R87, UR11, R0 ;  /* 0x0000000b57007c23 */ /* 0x000fe20008000000 */
[----:B------:R-:W-:Y:S06]  /*11a60*/  @!P1 EXIT ;  /* 0x000000000000994d */ /* 0x000fec0003800000 */
[----:B------:R-:W-:Y:S01]  /*11a70*/  F2FP.BF16.F32.PACK_AB R0, RZ, R0 ;  /* 0x00000000ff00723e */ /* 0x000fe200000010ff */
[----:B------:R-:W-:-:S05]  /*11a80*/  IMAD.MOV.U32 R3, RZ, RZ, R11 ;  /* 0x000000ffff037224 */ /* 0x000fca00078e000b */
[----:B------:R-:W-:Y:S01]  /*11a90*/  STG.E.U16 desc[UR20][R2.64+0xf2], R0 ;  /* 0x0000f20002007986 */ /* 0x000fe2000c101514 */
[----:B------:R-:W-:Y:S05]  /*11aa0*/  EXIT ;  /* 0x000000000000794d */ /* 0x000fea0003800000 */
.L_x_25:
[----:B------:R-:W2:Y:S01]  /*11ab0*/  LDL.LU R7, [R1+0x8] ;  /* 0x0000080001077983 */ /* 0x000ea20000300800 */
[----:B------:R-:W-:-:S03]  /*11ac0*/  ULDC.64 UR6, c[0x0][0x5c8] ;  /* 0x0001720000067ab9 */ /* 0x000fc60000000a00 */
[----:B------:R-:W3:Y:S04]  /*11ad0*/  LDL.LU R6, [R1+0xc] ;  /* 0x00000c0001067983 */ /* 0x000ee80000300800 */
[----:B------:R-:W4:Y:S04]  /*11ae0*/  LDL.LU R8, [R1+0x18] ;  /* 0x0000180001087983 */ /* 0x000f280000300800 */
[----:B------:R-:W5:Y:S04]  /*11af0*/  LDL.LU R252, [R1+0x4c] ;  /* 0x00004c0001fc7983 */ /* 0x000f680000300800 */
        /* <DEDUP_REMOVED lines=35> */
[----:B------:R-:W5:Y:S01]  /*11d30*/  LDL.LU R232, [R1+0xdc] ;  /* 0x0000dc0001e87983 */ /* 0x000f620000300800 */
[----:B------:R-:W-:-:S03]  /*11d40*/  LEA R2, P2, R4, UR6, 0x1 ;  /* 0x0000000604027c11 */ /* 0x000fc6000f8408ff */
[----:B------:R-:W5:Y:S04]  /*11d50*/  LDL.LU R231, [R1+0xe0] ;  /* 0x0000e00001e77983 */ /* 0x000f680000300800 */
[----:B------:R-:W5:Y:S04]  /*11d60*/  LDL.LU R233, [R1+0xe4] ;  /* 0x0000e40001e97983 */ /* 0x000f680000300800 */
[----:B------:R-:W5:Y:S04]  /*11d70*/  LDL.LU R234, [R1+0xe8] ;  /* 0x0000e80001ea7983 */ /* 0x000f680000300800 */
[----:B------:R-:W5:Y:S01]  /*11d80*/  LDL.LU R235, [R1+0xec] ;  /* 0x0000ec0001eb7983 */ /* 0x000f620000300800 */
[----:B------:R-:W-:-:S03]  /*11d90*/  LEA.HI.X R3, R4, UR7, R3, 0x1, P2 ;  /* 0x0000000704037c11 */ /* 0x000fc600090f0c03 */
[----:B------:R-:W5:Y:S04]  /*11da0*/  LDL.LU R236, [R1+0xf0] ;  /* 0x0000f00001ec7983 */ /* 0x000f680000300800 */
[----:B------:R-:W5:Y:S04]  /*11db0*/  LDL.LU R237, [R1+0xf4] ;  /* 0x0000f40001ed7983 */ /* 0x000f680000300800 */
[----:B------:R-:W5:Y:S04]  /*11dc0*/  LDL.LU R238, [R1+0xf8] ;  /* 0x0000f80001ee7983 */ /* 0x000f680000300800 */
[----:B------:R-:W5:Y:S04]  /*11dd0*/  LDL.LU R239, [R1+0xfc] ;  /* 0x0000fc0001ef7983 */ /* 0x000f680000300800 */
[----:B------:R-:W4:Y:S04]  /*11de0*/  LDL.LU R4, [R1+0x4] ;  /* 0x0000040001047983 */ /* 0x000f280000300800 */
[----:B------:R-:W5:Y:S01]  /*11df0*/  LDL.LU R5, [R1] ;  /* 0x0000000001057983 */ /* 0x000f620000300800 */
[----:B------:R-:W-:Y:S01]  /*11e00*/  ISETP.GT.AND P2, PT, R0, 0x1, P0 ;  /* 0x000000010000780c */ /* 0x000fe20000744270 */
[----:B------:R-:W-:-:S02]  /*11e10*/  USHF.L.U32 UR9, UR4, 0x1, URZ ;  /* 0x0000000104097899 */ /* 0x000fc4000800063f */
[----:B------:R-:W-:Y:S01]  /*11e20*/  USHF.L.U64.HI UR8, UR4, 0x1, UR5 ;  /* 0x0000000104087899 */ /* 0x000fe20008010205 */
[----:B--2---:R-:W-:Y:S01]  /*11e30*/  FMUL R7, R7, UR11 ;  /* 0x0000000b07077c20 */ /* 0x004fe20008400000 */
[----:B---3--:R-:W-:-:S04]  /*11e40*/  FMUL R6, R6, UR11 ;  /* 0x0000000b06067c20 */ /* 0x008fc80008400000 */
[----:B------:R-:W-:Y:S02]  /*11e50*/  F2FP.BF16.F32.PACK_AB R7, RZ, R7 ;  /* 0x00000007ff07723e */ /* 0x000fe400000010ff */
[----:B------:R-:W-:Y:S01]  /*11e60*/  F2FP.BF16.F32.PACK_AB R6, RZ, R6 ;  /* 0x00000006ff06723e */ /* 0x000fe200000010ff */
[----:B----4-:R-:W-:Y:S01]  /*11e70*/  FMUL R4, R4, UR11 ;  /* 0x0000000b04047c20 */ /* 0x010fe20008400000 */
[----:B-----5:R-:W-:-:S04]  /*11e80*/  FMUL R5, R5, UR11 ;  /* 0x0000000b05057c20 */ /* 0x020fc80008400000 */
[----:B------:R-:W-:Y:S02]  /*11e90*/  F2FP.BF16.F32.PACK_AB R4, RZ, R4 ;  /* 0x00000004ff04723e */ /* 0x000fe400000010ff */
[----:B------:R-:W-:-:S03]  /*11ea0*/  F2FP.BF16.F32.PACK_AB R5, RZ, R5 ;  /* 0x00000005ff05723e */ /* 0x000fc600000010ff */
[----:B------:R1:W-:Y:S04]  /*11eb0*/  @P2 STG.E.U16 desc[UR20][R2.64+0x2], R4 ;  /* 0x0000020402002986 */ /* 0x0003e8000c101514 */
[----:B------:R2:W-:Y:S01]  /*11ec0*/  @P1 STG.E.U16 desc[UR20][R2.64], R5 ;  /* 0x0000000502001986 */ /* 0x0005e2000c101514 */
[----:B------:R-:W-:-:S04]  /*11ed0*/  ISETP.GT.AND P1, PT, R14, 0x8, PT ;  /* 0x000000080e00780c */ /* 0x000fc80003f24270 */
[----:B------:R-:W-:Y:S02]  /*11ee0*/  ISETP.GT.AND P2, PT, R0, RZ, P1 ;  /* 0x000000ff0000720c */ /* 0x000fe40000f44270 */
[----:B-1----:R-:W-:-:S04]  /*11ef0*/  IADD3 R4, P3, R2, UR9, RZ ;  /* 0x0000000902047c10 */ /* 0x002fc8000ff7e0ff */
[----:B--2---:R-:W-:-:S07]  /*11f00*/  IADD3.X R5, R3, UR8, RZ, P3, !PT ;  /* 0x0000000803057c10 */ /* 0x004fce0009ffe4ff */
[----:B------:R1:W-:Y:S01]  /*11f10*/  @P2 STG.E.U16 desc[UR20][R4.64], R7 ;  /* 0x0000000704002986 */ /* 0x0003e2000c101514 */
[----:B------:R-:W-:-:S03]  /*11f20*/  ISETP.GT.AND P2, PT, R0, 0x1, P1 ;  /* 0x000000010000780c */ /* 0x000fc60000f44270 */
[----:B-1----:R-:W2:Y:S10]  /*11f30*/  LDL.LU R7, [R1+0x14] ;  /* 0x0000140001077983 */ /* 0x002eb40000300800 */
[----:B------:R1:W-:Y:S04]  /*11f40*/  @P2 STG.E.U16 desc[UR20][R4.64+0x2], R6 ;  /* 0x0000020604002986 */ /* 0x0003e8000c101514 */
[----:B-1----:R-:W3:Y:S01]  /*11f50*/  LDL.LU R6, [R1+0x10] ;  /* 0x0000100001067983 */ /* 0x002ee20000300800 */
[----:B------:R-:W-:Y:S01]  /*11f60*/  ISETP.GT.AND P2, PT, R0, 0x8, P0 ;  /* 0x000000080000780c */ /* 0x000fe20000744270 */
[----:B------:R-:W-:Y:S01]  /*11f70*/  FMUL R8, R8, UR11 ;  /* 0x0000000b08087c20 */ /* 0x000fe20008400000 */
[----:B------:R-:W-:-:S02]  /*11f80*/  ISETP.GT.AND P3, PT, R0, 0x9, P0 ;  /* 0x000000090000780c */ /* 0x000fc40000764270 */
[----:B------:R-:W-:Y:S01]  /*11f90*/  ISETP.GT.AND P4, PT, R0, 0x8, P1 ;  /* 0x000000080000780c */ /* 0x000fe20000f84270 */
[----:B--2---:R-:W-:-:S05]  /*11fa0*/  FMUL R7, R7, UR11 ;  /* 0x0000000b07077c20 */ /* 0x004fca0008400000 */
[----:B------:R-:W-:Y:S01]  /*11fb0*/  F2FP.BF16.F32.PACK_AB R7, RZ, R7 ;  /* 0x00000007ff07723e */ /* 0x000fe200000010ff */
[----:B---3--:R-:W-:-:S05]  /*11fc0*/  FMUL R6, R6, UR11 ;  /* 0x0000000b06067c20 */ /* 0x008fca0008400000 */
[----:B------:R-:W-:-:S04]  /*11fd0*/  F2FP.BF16.F32.PACK_AB R6, RZ, R6 ;  /* 0x00000006ff06723e */ /* 0x000fc800000010ff */
[----:B------:R-:W-:Y:S02]  /*11fe0*/  PRMT R9, R6, 0x7610, R9 ;  /* 0x0000761006097816 */ /* 0x000fe40000000009 */
[----:B------:R-:W-:Y:S01]  /*11ff0*/  F2FP.BF16.F32.PACK_AB R6, RZ, R8 ;  /* 0x00000008ff06723e */ /* 0x000fe200000010ff */
[----:B------:R1:W-:Y:S04]  /*12000*/  @P3 STG.E.U16 desc[UR20][R2.64+0x12], R7 ;  /* 0x0000120702003986 */ /* 0x0003e8000c101514 */
[----:B------:R-:W2:Y:S04]  /*12010*/  LDL.LU R8, [R1+0x28] ;  /* 0x0000280001087983 */ /* 0x000ea80000300800 */
[----:B------:R-:W-:Y:S04]  /*12020*/  @P2 STG.E.U16 desc[UR20][R2.64+0x10], R9 ;  /* 0x0000100902002986 */ /* 0x000fe8000c101514 */
[----:B-1----:R-:W3:Y:S04]  /*12030*/  LDL.LU R7, [R1+0x24] ;  /* 0x0000240001077983 */ /* 0x002ee80000300800 */
[----:B------:R1:W-:Y:S04]  /*12040*/  @P4 STG.E.U16 desc[UR20][R4.64+0x10], R6 ;  /* 0x0000100604004986 */ /* 0x0003e8000c101514 */
[----:B-1----:R-:W4:Y:S01]  /*12050*/  LDL.LU R6, [R1+0x1c] ;  /* 0x00001c0001067983 */ /* 0x002f220000300800 */
[----:B------:R-:W-:Y:S01]  /*12060*/  ISETP.GT.AND P2, PT, R0, 0x9, P1 ;  /* 0x000000090000780c */ /* 0x000fe20000f44270 */
[----:B----4-:R-:W-:-:S05]  /*12070*/  FMUL R6, R6, UR11 ;  /* 0x0000000b06067c20 */ /* 0x010fca0008400000 */
[----:B------:R-:W-:-:S07]  /*12080*/  F2FP.BF16.F32.PACK_AB R6, RZ, R6 ;  /* 0x00000006ff06723e */ /* 0x000fce00000010ff */
[----:B------:R1:W-:Y:S04]  /*12090*/  @P2 STG.E.U16 desc[UR20][R4.64+0x12], R6 ;  /* 0x0000120604002986 */ /* 0x0003e8000c101514 */
[----:B-1----:R-:W4:Y:S01]  /*120a0*/  LDL.LU R6, [R1+0x20] ;  /* 0x0000200001067983 */ /* 0x002f220000300800 */
[----:B--2---:R-:W-:Y:S01]  /*120b0*/  FMUL R8, R8, UR11 ;  /* 0x0000000b08087c20 */ /* 0x004fe20008400000 */
[C---:B------:R-:W-:Y:S01]  /*120c0*/  ISETP.GT.AND P2, PT, R0.reuse, 0x10, P0 ;  /* 0x000000100000780c */ /* 0x040fe20000744270 */
[----:B---3--:R-:W-:Y:S01]  /*120d0*/  FMUL R7, R7, UR11 ;  /* 0x0000000b07077c20 */ /* 0x008fe20008400000 */
[C---:B------:R-:W-:Y:S02]  /*120e0*/  ISETP.GT.AND P3, PT, R0.reuse, 0x11, P0 ;  /* 0x000000110000780c */ /* 0x040fe40000764270 */
[----:B------:R-:W-:-:S02]  /*120f0*/  ISETP.GT.AND P4, PT, R0, 0x10, P1 ;  /* 0x000000100000780c */ /* 0x000fc40000f84270 */
[----:B------:R-:W-:Y:S01]  /*12100*/  F2FP.BF16.F32.PACK_AB R7, RZ, R7 ;  /* 0x00000007ff07723e */ /* 0x000fe200000010ff */
[----:B----4-:R-:W-:-:S05]  /*12110*/  FMUL R6, R6, UR11 ;  /* 0x0000000b06067c20 */ /* 0x010fca0008400000 */
[----:B------:R-:W-:-:S04]  /*12120*/  F2FP.BF16.F32.PACK_AB R6, RZ, R6 ;  /* 0x00000006ff06723e */ /* 0x000fc800000010ff */
[----:B------:R-:W-:Y:S02]  /*12130*/  PRMT R9, R6, 0x7610, R9 ;  /* 0x0000761006097816 */ /* 0x000fe40000000009 */
[----:B------:R-:W-:Y:S02]  /*12140*/  F2FP.BF16.F32.PACK_AB R6, RZ, R8 ;  /* 0x00000008ff06723e */ /* 0x000fe400000010ff */
[----:B------:R-:W2:Y:S04]  /*12150*/  LDL.LU R8, [R1+0x2c] ;  /* 0x00002c0001087983 */ /* 0x000ea80000300800 */
[----:B------:R1:W-:Y:S01]  /*12160*/  @P2 STG.E.U16 desc[UR20][R2.64+0x20], R9 ;  /* 0x0000200902002986 */ /* 0x0003e2000c101514 */
[----:B------:R-:W-:-:S03]  /*12170*/  ISETP.GT.AND P2, PT, R0, 0x11, P1 ;  /* 0x000000110000780c */ /* 0x000fc60000f44270 */
[----:B------:R-:W-:Y:S04]  /*12180*/  @P3 STG.E.U16 desc[UR20][R2.64+0x22], R7 ;  /* 0x0000220702003986 */ /* 0x000fe8000c101514 */
[----:B------:R3:W-:Y:S04]  /*12190*/  @P4 STG.E.U16 desc[UR20][R4.64+0x20], R6 ;  /* 0x0000200604004986 */ /* 0x0007e8000c101514 */
[----:B-1----:R-:W4:Y:S01]  /*121a0*/  LDL.LU R9, [R1+0x34] ;  /* 0x0000340001097983 */ /* 0x002f220000300800 */
[----:B--2---:R-:W-:-:S05]  /*121b0*/  FMUL R8, R8, UR11 ;  /* 0x0000000b08087c20 */ /* 0x004fca0008400000 */
[----:B------:R-:W-:-:S04]  /*121c0*/  F2FP.BF16.F32.PACK_AB R8, RZ, R8 ;  /* 0x00000008ff08723e */ /* 0x000fc800000010ff */
[----:B---3--:R-:W-:Y:S02]  /*121d0*/  PRMT R6, R8, 0x7610, R6 ;  /* 0x0000761008067816 */ /* 0x008fe40000000006 */
[----:B------:R-:W2:Y:S04]  /*121e0*/  LDL.LU R8, [R1+0x30] ;  /* 0x0000300001087983 */ /* 0x000ea80000300800 */
[----:B------:R1:W-:Y:S04]  /*121f0*/  @P2 STG.E.U16 desc[UR20][R4.64+0x22], R6 ;  /* 0x0000220604002986 */ /* 0x0003e8000c101514 */
[----:B-1----:R-:W3:Y:S01]  /*12200*/  LDL.LU R6, [R1+0x3c] ;  /* 0x00003c0001067983 */ /* 0x002ee20000300800 */
[----:B------:R-:W-:Y:S01]  /*12210*/  ISETP.GT.AND P2, PT, R0, 0x18, P0 ;  /* 0x000000180000780c */ /* 0x000fe20000744270 */
[----:B----4-:R-:W-:Y:S01]  /*12220*/  FMUL R9, R9, UR11 ;  /* 0x0000000b09097c20 */ /* 0x010fe20008400000 */
[----:B--2---:R-:W-:-:S05]  /*12230*/  FMUL R8, R8, UR11 ;  /* 0x0000000b08087c20 */ /* 0x004fca0008400000 */
[----:B------:R-:W-:Y:S02]  /*12240*/  F2FP.BF16.F32.PACK_AB R7, RZ, R8 ;  /* 0x00000008ff07723e */ /* 0x000fe400000010ff */
[----:B------:R-:W-:Y:S02]  /*12250*/  F2FP.BF16.F32.PACK_AB R8, RZ, R9 ;  /* 0x00000009ff08723e */ /* 0x000fe400000010ff */
[----:B------:R-:W2:Y:S01]  /*12260*/  LDL.LU R9, [R1+0x38] ;  /* 0x0000380001097983 */ /* 0x000ea20000300800 */
[C---:B------:R-:W-:Y:S02]  /*12270*/  ISETP.GT.AND P3, PT, R0.reuse, 0x19, P0 ;  /* 0x000000190000780c */ /* 0x040fe40000764270 */
[----:B------:R-:W-:Y:S01]  /*12280*/  ISETP.GT.AND P4, PT, R0, 0x18, P1 ;  /* 0x000000180000780c */ /* 0x000fe20000f84270 */
[----:B------:R1:W-:Y:S01]  /*12290*/  @P2 STG.E.U16 desc[UR20][R2.64+0x30], R7 ;  /* 0x0000300702002986 */ /* 0x0003e2000c101514 */
[----:B---3--:R-:W-:-:S05]  /*122a0*/  FMUL R6, R6, UR11 ;  /* 0x0000000b06067c20 */ /* 0x008fca0008400000 */
[----:B------:R-:W-:Y:S01]  /*122b0*/  F2FP.BF16.F32.PACK_AB R6, RZ, R6 ;  /* 0x00000006ff06723e */ /* 0x000fe200000010ff */
[----:B-1----:R-:W3:Y:S03]  /*122c0*/  LDL.LU R7, [R1+0x44] ;  /* 0x0000440001077983 */ /* 0x002ee60000300800 */
[----:B------:R-:W-:Y:S02]  /*122d0*/  PRMT R10, R6, 0x7610, R10 ;  /* 0x00007610060a7816 */ /* 0x000fe4000000000a */
[----:B------:R-:W4:Y:S04]  /*122e0*/  LDL.LU R6, [R1+0x40] ;  /* 0x0000400001067983 */ /* 0x000f280000300800 */
[----:B------:R1:W-:Y:S01]  /*122f0*/  @P3 STG.E.U16 desc[UR20][R2.64+0x32], R8 ;  /* 0x0000320802003986 */ /* 0x0003e2000c101514 */
[----:B------:R-:W-:-:S02]  /*12300*/  ISETP.GT.AND P2, PT, R0, 0x19, P1 ;  /* 0x000000190000780c */ /* 0x000fc40000f44270 */
[----:B------:R-:W-:Y:S01]  /*12310*/  ISETP.GT.AND P5, PT, R0, 0x30, P1 ;  /* 0x000000300000780c */ /* 0x000fe20000fa4270 */
[----:B------:R-:W-:Y:S01]  /*12320*/  FMUL R12, R12, UR11 ;  /* 0x0000000b0c0c7c20 */ /* 0x000fe20008400000 */
        /* <DEDUP_REMOVED lines=31> */
[----:B------:R-:W-:-:S02]  /*12520*/  USHF.L.U32 UR6, UR14, 0x6, URZ ;  /* 0x000000060e067899 */ /* 0x000fc4000800063f */
[----:B------:R-:W-:Y:S01]  /*12530*/  USHF.L.U64.HI UR7, UR14, 0x6, UR15 ;  /* 0x000000060e077899 */ /* 0x000fe2000801020f */
[----:B------:R-:W-:Y:S01]  /*12540*/  FMUL R152, R152, UR11 ;  /* 0x0000000b98987c20 */ /* 0x000fe20008400000 */
[----:B------:R-:W-:Y:S01]  /*12550*/  FMUL R153, R153, UR11 ;  /* 0x0000000b99997c20 */ /* 0x000fe20008400000 */
[----:B------:R-:W-:Y:S01]  /*12560*/  FMUL R154, R154, UR11 ;  /* 0x0000000b9a9a7c20 */ /* 0x000fe20008400000 */
[----:B------:R-:W-:Y:S01]  /*12570*/  FMUL R155, R155, UR11 ;  /* 0x0000000b9b9b7c20 */ /* 0x000fe20008400000 */
[----:B--2---:R-:W-:-:S05]  /*12580*/  FMUL R9, R9, UR11 ;  /* 0x0000000b09097c20 */ /* 0x004fca0008400000 */
[----:B------:R-:W-:Y:S01]  /*12590*/  F2FP.BF16.F32.PACK_AB R9, RZ, R9 ;  /* 0x00000009ff09723e */ /* 0x000fe200000010ff */
[----:B----4-:R-:W-:-:S05]  /*125a0*/  FMUL R6, R6, UR11 ;  /* 0x0000000b06067c20 */ /* 0x010fca0008400000 */
[----:B-1----:R-:W-:Y:S02]  /*125b0*/  F2FP.BF16.F32.PACK_AB R8, RZ, R6 ;  /* 0x00000006ff08723e */ /* 0x002fe400000010ff */
[----:B------:R-:W2:Y:S04]  /*125c0*/  LDL.LU R6, [R1+0x48] ;  /* 0x0000480001067983 */ /* 0x000ea80000300800 */
[----:B------:R1:W-:Y:S04]  /*125d0*/  @P4 STG.E.U16 desc[UR20][R4.64+0x30], R9 ;  /* 0x0000300904004986 */ /* 0x0003e8000c101514 */
[----:B------:R-:W-:Y:S01]  /*125e0*/  @P2 STG.E.U16 desc[UR20][R4.64+0x32], R10 ;  /* 0x0000320a04002986 */ /* 0x000fe2000c101514 */
[C---:B------:R-:W-:Y:S01]  /*125f0*/  ISETP.GT.AND P2, PT, R0.reuse, 0x20, P0 ;  /* 0x000000200000780c */ /* 0x040fe20000744270 */
[----:B---3--:R-:W-:Y:S01]  /*12600*/  FMUL R7, R7, UR11 ;  /* 0x0000000b07077c20 */ /* 0x008fe20008400000 */
[----:B------:R-:W-:-:S02]  /*12610*/  ISETP.GT.AND P3, PT, R0, 0x21, P0 ;  /* 0x000000210000780c */ /* 0x000fc40000764270 */
[----:B------:R-:W-:Y:S02]  /*12620*/  ISETP.GT.AND P4, PT, R0, 0x20, P1 ;  /* 0x000000200000780c */ /* 0x000fe40000f84270 */
[----:B------:R-:W-:-:S07]  /*12630*/  F2FP.BF16.F32.PACK_AB R7, RZ, R7 ;  /* 0x00000007ff07723e */ /* 0x000fce00000010ff */
[----:B------:R3:W-:Y:S01]  /*12640*/  @P2 STG.E.U16 desc[UR20][R2.64+0x40], R8 ;  /* 0x0000400802002986 */ /* 0x0007e2000c101514 */
[----:B------:R-:W-:Y:S02]  /*12650*/  ISETP.GT.AND P2, PT, R0, 0x21, P1 ;  /* 0x000000210000780c */ /* 0x000fe40000f44270 */
[----:B-1----:R-:W-:Y:S01]  /*12660*/  PRMT R9, R7, 0x7610, R9 ;  /* 0x0000761007097816 */ /* 0x002fe20000000009 */
[----:B------:R-:W-:-:S04]  /*12670*/  FMUL R7, R250, UR11 ;  /* 0x0000000bfa077c20 */ /* 0x000fc80008400000 */
[----:B------:R1:W-:Y:S01]  /*12680*/  @P3 STG.E.U16 desc[UR20][R2.64+0x42], R9 ;  /* 0x0000420902003986 */ /* 0x0003e2000c101514 */
[----:B------:R-:W-:Y:S01]  /*12690*/  ISETP.GT.AND P3, PT, R0, 0x29, P0 ;  /* 0x000000290000780c */ /* 0x000fe20000764270 */
[----:B---3--:R-:W-:Y:S01]  /*126a0*/  FMUL R8, R249, UR11 ;  /* 0x0000000bf9087c20 */ /* 0x008fe20008400000 */
[----:B------:R-:W-:-:S04]  /*126b0*/  F2FP.BF16.F32.PACK_AB R7, RZ, R7 ;  /* 0x00000007ff07723e */ /* 0x000fc800000010ff */
[----:B------:R-:W-:Y:S02]  /*126c0*/  F2FP.BF16.F32.PACK_AB R8, RZ, R8 ;  /* 0x00000008ff08723e */ /* 0x000fe400000010ff */
[----:B------:R-:W-:Y:S02]  /*126d0*/  PRMT R15, R7, 0x7610, R15 ;  /* 0x00007610070f7816 */ /* 0x000fe4000000000f */
[----:B------:R-:W-:Y:S01]  /*126e0*/  PRMT R17, R8, 0x7610, R17 ;  /* 0x0000761008117816 */ /* 0x000fe20000000011 */
[----:B------:R-:W-:Y:S01]  /*126f0*/  FMUL R7, R247, UR11 ;  /* 0x0000000bf7077c20 */ /* 0x000fe20008400000 */
[----:B------:R-:W-:-:S04]  /*12700*/  FMUL R8, R246, UR11 ;  /* 0x0000000bf6087c20 */ /* 0x000fc80008400000 */
[----:B------:R-:W-:Y:S02]  /*12710*/  F2FP.BF16.F32.PACK_AB R7, RZ, R7 ;  /* 0x00000007ff07723e */ /* 0x000fe400000010ff */
[----:B------:R-:W-:Y:S01]  /*12720*/  F2FP.BF16.F32.PACK_AB R8, RZ, R8 ;  /* 0x00000008ff08723e */ /* 0x000fe200000010ff */
[----:B-1----:R-:W-:Y:S01]  /*12730*/  FMUL R9, R245, UR11 ;  /* 0x0000000bf5097c20 */ /* 0x002fe20008400000 */
[----:B------:R-:W-:-:S04]  /*12740*/  F2FP.BF16.F32.PACK_AB R12, RZ, R12 ;  /* 0x0000000cff0c723e */ /* 0x000fc800000010ff */
[----:B------:R-:W-:Y:S02]  /*12750*/  F2FP.BF16.F32.PACK_AB R9, RZ, R9 ;  /* 0x00000009ff09723e */ /* 0x000fe400000010ff */
[----:B------:R-:W-:Y:S02]  /*12760*/  F2FP.BF16.F32.PACK_AB R16, RZ, R16 ;  /* 0x00000010ff10723e */ /* 0x000fe400000010ff */
[----:B------:R-:W-:Y:S02]  /*12770*/  F2FP.BF16.F32.PACK_AB R18, RZ, R18 ;  /* 0x00000012ff12723e */ /* 0x000fe400000010ff */
[----:B------:R-:W-:Y:S02]  /*12780*/  F2FP.BF16.F32.PACK_AB R20, RZ, R20 ;  /* 0x00000014ff14723e */ /* 0x000fe400000010ff */
[----:B------:R-:W-:Y:S02]  /*12790*/  F2FP.BF16.F32.PACK_AB R19, RZ, R19 ;  /* 0x00000013ff13723e */ /* 0x000fe400000010ff */
[----:B------:R-:W-:-:S02]  /*127a0*/  F2FP.BF16.F32.PACK_AB R21, RZ, R21 ;  /* 0x00000015ff15723e */ /* 0x000fc400000010ff */
        /* <DEDUP_REMOVED lines=25> */
[----:B------:R-:W-:Y:S01]  /*12940*/  F2FP.BF16.F32.PACK_AB R239, RZ, R239 ;  /* 0x000000efffef723e */ /* 0x000fe200000010ff */
[----:B--2---:R-:W-:-:S05]  /*12950*/  FMUL R6, R6, UR11 ;  /* 0x0000000b06067c20 */ /* 0x004fca0008400000 */
[----:B------:R-:W-:-:S04]  /*12960*/  F2FP.BF16.F32.PACK_AB R6, RZ, R6 ;  /* 0x00000006ff06723e */ /* 0x000fc800000010ff */
[----:B------:R-:W-:Y:S01]  /*12970*/  PRMT R10, R6, 0x7610, R10 ;  /* 0x00007610060a7816 */ /* 0x000fe2000000000a */
[----:B------:R-:W-:-:S05]  /*12980*/  FMUL R6, R252, UR11 ;  /* 0x0000000bfc067c20 */ /* 0x000fca0008400000 */
[----:B------:R-:W-:-:S04]  /*12990*/  F2FP.BF16.F32.PACK_AB R6, RZ, R6 ;  /* 0x00000006ff06723e */ /* 0x000fc800000010ff */
[----:B------:R-:W-:Y:S01]  /*129a0*/  PRMT R11, R6, 0x7610, R11 ;  /* 0x00007610060b7816 */ /* 0x000fe2000000000b */
[----:B------:R1:W-:Y:S01]  /*129b0*/  @P4 STG.E.U16 desc[UR20][R4.64+0x40], R10 ;  /* 0x0000400a04004986 */ /* 0x0003e2000c101514 */
[----:B------:R-:W-:-:S03]  /*129c0*/  FMUL R6, R251, UR11 ;  /* 0x0000000bfb067c20 */ /* 0x000fc60008400000 */
[----:B------:R2:W-:Y:S01]  /*129d0*/  @P2 STG.E.U16 desc[UR20][R4.64+0x42], R11 ;  /* 0x0000420b04002986 */ /* 0x0005e2000c101514 */
[C---:B------:R-:W-:Y:S02]  /*129e0*/  ISETP.GT.AND P2, PT, R0.reuse, 0x28, P0 ;  /* 0x000000280000780c */ /* 0x040fe40000744270 */
[----:B------:R-:W-:Y:S02]  /*129f0*/  ISETP.GT.AND P4, PT, R0, 0x28, P1 ;  /* 0x000000280000780c */ /* 0x000fe40000f84270 */
[----:B------:R-:W-:-:S04]  /*12a00*/  F2FP.BF16.F32.PACK_AB R6, RZ, R6 ;  /* 0x00000006ff06723e */ /* 0x000fc800000010ff */
[----:B------:R-:W-:Y:S01]  /*12a10*/  PRMT R13, R6, 0x7610, R13 ;  /* 0x00007610060d7816 */ /* 0x000fe2000000000d */
[----:B------:R-:W-:Y:S01]  /*12a20*/  @P3 STG.E.U16 desc[UR20][R2.64+0x52], R15 ;  /* 0x0000520f02003986 */ /* 0x000fe2000c101514 */
[----:B------:R-:W-:-:S03]  /*12a30*/  ISETP.GT.AND P3, PT, R0, 0x30, P0 ;  /* 0x000000300000780c */ /* 0x000fc60000764270 */
[----:B------:R3:W-:Y:S01]  /*12a40*/  @P2 STG.E.U16 desc[UR20][R2.64+0x50], R13 ;  /* 0x0000500d02002986 */ /* 0x0007e2000c101514 */
[----:B------:R-:W-:Y:S01]  /*12a50*/  ISETP.GT.AND P2, PT, R0, 0x29, P1 ;  /* 0x000000290000780c */ /* 0x000fe20000f44270 */
[----:B------:R-:W-:Y:S02]  /*12a60*/  FMUL R6, R248, UR11 ;  /* 0x0000000bf8067c20 */ /* 0x000fe40008400000 */
[----:B------:R4:W-:Y:S01]  /*12a70*/  @P4 STG.E.U16 desc[UR20][R4.64+0x50], R17 ;  /* 0x0000501104004986 */ /* 0x0009e2000c101514 */
[----:B------:R-:W-:Y:S02]  /*12a80*/  ISETP.GT.AND P4, PT, R0, 0x31, P0 ;  /* 0x000000310000780c */ /* 0x000fe40000784270 */
[----:B------:R-:W-:Y:S01]  /*12a90*/  F2FP.BF16.F32.PACK_AB R6, RZ, R6 ;  /* 0x00000006ff06723e */ /* 0x000fe200000010ff */
[----:B-1----:R-:W-:Y:S01]  /*12aa0*/  FMUL R10, R244, UR11 ;  /* 0x0000000bf40a7c20 */ /* 0x002fe20008400000 */
[----:B--2---:R-:W-:-:S05]  /*12ab0*/  FMUL R11, R243, UR11 ;  /* 0x0000000bf30b7c20 */ /* 0x004fca0008400000 */
[----:B------:R-:W-:Y:S01]  /*12ac0*/  @P2 STG.E.U16 desc[UR20][R4.64+0x52], R6 ;  /* 0x0000520604002986 */ /* 0x000fe2000c101514 */
[----:B------:R-:W-:-:S03]  /*12ad0*/  ISETP.GT.AND P2, PT, R0, 0x31, P1 ;  /* 0x000000310000780c */ /* 0x000fc60000f44270 */
[----:B------:R-:W-:Y:S01]  /*12ae0*/  @P3 STG.E.U16 desc[UR20][R2.64+0x60], R7 ;  /* 0x0000600702003986 */ /* 0x000fe2000c101514 */
[----:B------:R-:W-:-:S03]  /*12af0*/  ISETP.GT.AND P3, PT, R0, 0x38, P0 ;  /* 0x000000380000780c */ /* 0x000fc60000764270 */
[----:B------:R-:W-:Y:S01]  /*12b00*/  @P4 STG.E.U16 desc[UR20][R2.64+0x62], R8 ;  /* 0x0000620802004986 */ /* 0x000fe2000c101514 */
[C---:B------:R-:W-:Y:S02]  /*12b10*/  ISETP.GT.AND P4, PT, R0.reuse, 0x39, P0 ;  /* 0x000000390000780c */ /* 0x040fe40000784270 */
[----:B------:R-:W-:Y:S02]  /*12b20*/  F2FP.BF16.F32.PACK_AB R10, RZ, R10 ;  /* 0x0000000aff0a723e */ /* 0x000fe400000010ff */
[----:B------:R-:W-:Y:S01]  /*12b30*/  F2FP.BF16.F32.PACK_AB R11, RZ, R11 ;  /* 0x0000000bff0b723e */ /* 0x000fe200000010ff */
[----:B------:R-:W-:Y:S01]  /*12b40*/  @P5 STG.E.U16 desc[UR20][R4.64+0x60], R9 ;  /* 0x0000600904005986 */ /* 0x000fe2000c101514 */
[----:B------:R-:W-:-:S03]  /*12b50*/  ISETP.GT.AND P5, PT, R0, 0x38, P1 ;  /* 0x000000380000780c */ /* 0x000fc60000fa4270 */
[----:B------:R-:W-:Y:S01]  /*12b60*/  @P2 STG.E.U16 desc[UR20][R4.64+0x62], R10 ;  /* 0x0000620a04002986 */ /* 0x000fe2000c101514 */
[----:B------:R-:W-:Y:S01]  /*12b70*/  ISETP.GT.AND P2, PT, R0, 0x39, P1 ;  /* 0x000000390000780c */ /* 0x000fe20000f44270 */
[----:B---3--:R-:W-:Y:S02]  /*12b80*/  FMUL R13, R242, UR11 ;  /* 0x0000000bf20d7c20 */ /* 0x008fe40008400000 */
[----:B------:R-:W-:Y:S01]  /*12b90*/  @P3 STG.E.U16 desc[UR20][R2.64+0x70], R11 ;  /* 0x0000700b02003986 */ /* 0x000fe2000c101514 */
[C---:B------:R-:W-:Y:S01]  /*12ba0*/  ISETP.GT.AND P3, PT, R0.reuse, 0x40, P0 ;  /* 0x000000400000780c */ /* 0x040fe20000764270 */
[----:B------:R-:W-:Y:S02]  /*12bb0*/  FMUL R15, R241, UR11 ;  /* 0x0000000bf10f7c20 */ /* 0x000fe40008400000 */
[----:B------:R-:W-:Y:S01]  /*12bc0*/  @P4 STG.E.U16 desc[UR20][R2.64+0x72], R12 ;  /* 0x0000720c02004986 */ /* 0x000fe2000c101514 */
[----:B------:R-:W-:Y:S02]  /*12bd0*/  ISETP.GT.AND P4, PT, R0, 0x41, P0 ;  /* 0x000000410000780c */ /* 0x000fe40000784270 */
[----:B------:R-:W-:-:S02]  /*12be0*/  F2FP.BF16.F32.PACK_AB R13, RZ, R13 ;  /* 0x0000000dff0d723e */ /* 0x000fc400000010ff */
[----:B------:R-:W-:-:S03]  /*12bf0*/  F2FP.BF16.F32.PACK_AB R15, RZ, R15 ;  /* 0x0000000fff0f723e */ /* 0x000fc600000010ff */
[----:B------:R-:W-:Y:S01]  /*12c00*/  @P5 STG.E.U16 desc[UR20][R4.64+0x70], R13 ;  /* 0x0000700d04005986 */ /* 0x000fe2000c101514 */
[----:B------:R-:W-:-:S03]  /*12c10*/  ISETP.GT.AND P5, PT, R0, 0x40, P1 ;  /* 0x000000400000780c */ /* 0x000fc60000fa4270 */
[----:B------:R-:W-:Y:S01]  /*12c20*/  @P2 STG.E.U16 desc[UR20][R4.64+0x72], R15 ;  /* 0x0000720f04002986 */ /* 0x000fe2000c101514 */
[----:B------:R-:W-:Y:S01]  /*12c30*/  ISETP.GT.AND P2, PT, R0, 0x41, P1 ;  /* 0x000000410000780c */ /* 0x000fe20000f44270 */
[----:B----4-:R-:W-:Y:S02]  /*12c40*/  FMUL R17, R240, UR11 ;  /* 0x0000000bf0117c20 */ /* 0x010fe40008400000 */
[----:B------:R-:W-:Y:S01]  /*12c50*/  @P3 STG.E.U16 desc[UR20][R2.64+0x80], R16 ;  /* 0x0000801002003986 */ /* 0x000fe2000c101514 */
[----:B------:R-:W-:-:S03]  /*12c60*/  ISETP.GT.AND P3, PT, R0, 0x48, P0 ;  /* 0x000000480000780c */ /* 0x000fc60000764270 */
[----:B------:R-:W-:Y:S01]  /*12c70*/  @P4 STG.E.U16 desc[UR20][R2.64+0x82], R18 ;  /* 0x0000821202004986 */ /* 0x000fe2000c101514 */
[----:B------:R-:W-:Y:S02]  /*12c80*/  ISETP.GT.AND P4, PT, R0, 0x49, P0 ;  /* 0x000000490000780c */ /* 0x000fe40000784270 */
[----:B------:R-:W-:-:S05]  /*12c90*/  F2FP.BF16.F32.PACK_AB R17, RZ, R17 ;  /* 0x00000011ff11723e */ /* 0x000fca00000010ff */
[----:B------:R-:W-:Y:S01]  /*12ca0*/  @P5 STG.E.U16 desc[UR20][R4.64+0x80], R17 ;  /* 0x0000801104005986 */ /* 0x000fe2000c101514 */
[----:B------:R-:W-:-:S03]  /*12cb0*/  ISETP.GT.AND P5, PT, R0, 0x48, P1 ;  /* 0x000000480000780c */ /* 0x000fc60000fa4270 */
        /* <DEDUP_REMOVED lines=43> */
[C---:B------:R-:W-:Y:S02]  /*12f70*/  ISETP.GT.AND P3, PT, R0.reuse, 0x78, P0 ;  /* 0x000000780000780c */ /* 0x040fe40000764270 */
[C---:B------:R-:W-:Y:S01]  /*12f80*/  ISETP.GT.AND P0, PT, R0.reuse, 0x79, P0 ;  /* 0x000000790000780c */ /* 0x040fe20000704270 */
[----:B------:R-:W-:Y:S01]  /*12f90*/  @P4 STG.E.U16 desc[UR20][R2.64+0xe2], R233 ;  /* 0x0000e2e902004986 */ /* 0x000fe2000c101514 */
[C---:B------:R-:W-:Y:S02]  /*12fa0*/  ISETP.GT.AND P4, PT, R0.reuse, 0x78, P1 ;  /* 0x000000780000780c */ /* 0x040fe40000f84270 */
[----:B------:R-:W-:Y:S01]  /*12fb0*/  ISETP.GT.AND P1, PT, R0, 0x79, P1 ;  /* 0x000000790000780c */ /* 0x000fe20000f24270 */
[----:B------:R-:W-:Y:S01]  /*12fc0*/  @P5 STG.E.U16 desc[UR20][R4.64+0xe0], R234 ;  /* 0x0000e0ea04005986 */ /* 0x000fe2000c101514 */
[----:B------:R-:W-:-:S03]  /*12fd0*/  USHF.L.U32 UR10, UR6, 0x1, URZ ;  /* 0x00000001060a7899 */ /* 0x000fc6000800063f */
[----:B------:R-:W-:Y:S04]  /*12fe0*/  @P2 STG.E.U16 desc[UR20][R4.64+0xe2], R235 ;  /* 0x0000e2eb04002986 */ /* 0x000fe8000c101514 */
[----:B------:R-:W-:Y:S04]  /*12ff0*/  @P3 STG.E.U16 desc[UR20][R2.64+0xf0], R236 ;  /* 0x0000f0ec02003986 */ /* 0x000fe8000c101514 */
[----:B------:R-:W-:Y:S01]  /*13000*/  @P0 STG.E.U16 desc[UR20][R2.64+0xf2], R237 ;  /* 0x0000f2ed02000986 */ /* 0x000fe2000c101514 */
[----:B------:R-:W-:-:S03]  /*13010*/  ISETP.GT.AND P0, PT, R14, 0x48, PT ;  /* 0x000000480e00780c */ /* 0x000fc60003f04270 */
[----:B------:R-:W-:Y:S01]  /*13020*/  @P4 STG.E.U16 desc[UR20][R4.64+0xf0], R238 ;  /* 0x0000f0ee04004986 */ /* 0x000fe2000c101514 */
[----:B------:R-:W-:-:S03]  /*13030*/  USHF.L.U64.HI UR6, UR6, 0x1, UR7 ;  /* 0x0000000106067899 */ /* 0x000fc60008010207 */
[----:B------:R1:W-:Y:S01]  /*13040*/  @P1 STG.E.U16 desc[UR20][R4.64+0xf2], R239 ;  /* 0x0000f2ef04001986 */ /* 0x0003e2000c101514 */
[----:B------:R-:W-:Y:S02]  /*13050*/  ISETP.GT.AND P1, PT, R14, 0x40, PT ;  /* 0x000000400e00780c */ /* 0x000fe40003f24270 */
[C---:B------:R-:W-:Y:S02]  /*13060*/  ISETP.GT.AND P3, PT, R0.reuse, RZ, P0 ;  /* 0x000000ff0000720c */ /* 0x040fe40000764270 */
[C---:B------:R-:W-:Y:S02]  /*13070*/  ISETP.GT.AND P5, PT, R0.reuse, RZ, P1 ;  /* 0x000000ff0000720c */ /* 0x040fe40000fa4270 */
[----:B------:R-:W-:Y:S02]  /*13080*/  ISETP.GT.AND P4, PT, R0, 0x1, P1 ;  /* 0x000000010000780c */ /* 0x000fe40000f84270 */
[----:B-1----:R-:W-:Y:S02]  /*13090*/  IADD3 R4, P6, R2, UR10, RZ ;  /* 0x0000000a02047c10 */ /* 0x002fe4000ffde0ff */
[----:B------:R-:W-:-:S02]  /*130a0*/  ISETP.GT.AND P2, PT, R0, 0x1, P0 ;  /* 0x000000010000780c */ /* 0x000fc40000744270 */
[----:B------:R-:W-:Y:S02]  /*130b0*/  IADD3.X R5, R3, UR6, RZ, P6, !PT ;  /* 0x0000000603057c10 */ /* 0x000fe4000b7fe4ff */
[----:B------:R-:W-:Y:S02]  /*130c0*/  IADD3 R10, P6, R4, UR9, RZ ;  /* 0x00000009040a7c10 */ /* 0x000fe4000ffde0ff */
[----:B------:R-:W-:Y:S02]  /*130d0*/  F2FP.BF16.F32.PACK_AB R152, RZ, R152 ;  /* 0x00000098ff98723e */ /* 0x000fe400000010ff */
[----:B------:R-:W-:Y:S02]  /*130e0*/  F2FP.BF16.F32.PACK_AB R153, RZ, R153 ;  /* 0x00000099ff99723e */ /* 0x000fe400000010ff */
[----:B------:R-:W-:Y:S02]  /*130f0*/  F2FP.BF16.F32.PACK_AB R154, RZ, R154 ;  /* 0x0000009aff9a723e */ /* 0x000fe400000010ff */
[----:B------:R-:W-:Y:S01]  /*13100*/  IADD3.X R11, R5, UR8, RZ, P6, !PT ;  /* 0x00000008050b7c10 */ /* 0x000fe2000b7fe4ff */
[----:B------:R-:W-:Y:S01]  /*13110*/  FMUL R6, R156, UR11 ;  /* 0x0000000b9c067c20 */ /* 0x000fe20008400000 */
[----:B------:R-:W-:Y:S01]  /*13120*/  F2FP.BF16.F32.PACK_AB R155, RZ, R155 ;  /* 0x0000009bff9b723e */ /* 0x000fe200000010ff */
[----:B------:R-:W-:Y:S01]  /*13130*/  @P5 STG.E.U16 desc[UR20][R4.64], R152 ;  /* 0x0000009804005986 */ /* 0x000fe2000c101514 */
[----:B------:R-:W-:-:S03]  /*13140*/  FMUL R7, R157, UR11 ;  /* 0x0000000b9d077c20 */ /* 0x000fc60008400000 */
[----:B------:R-:W-:Y:S01]  /*13150*/  @P4 STG.E.U16 desc[UR20][R4.64+0x2], R153 ;  /* 0x0000029904004986 */ /* 0x000fe2000c101514 */
[----:B------:R-:W-:-:S03]  /*13160*/  ISETP.GT.AND P4, PT, R0, 0x9, P1 ;  /* 0x000000090000780c */ /* 0x000fc60000f84270 */
[----:B------:R-:W-:Y:S01]  /*13170*/  @P3 STG.E.U16 desc[UR20][R10.64], R154 ;  /* 0x0000009a0a003986 */ /* 0x000fe2000c101514 */
[C---:B------:R-:W-:Y:S01]  /*13180*/  ISETP.GT.AND P3, PT, R0.reuse, 0x8, P1 ;  /* 0x000000080000780c */ /* 0x040fe20000f64270 */
[----:B------:R-:W-:Y:S01]  /*13190*/  IMAD.U32 R9, RZ, RZ, UR9 ;  /* 0x00000009ff097e24 */ /* 0x000fe2000f8e00ff */
[----:B------:R-:W-:Y:S01]  /*131a0*/  F2FP.BF16.F32.PACK_AB R6, RZ, R6 ;  /* 0x00000006ff06723e */ /* 0x000fe200000010ff */
[----:B------:R1:W-:Y:S01]  /*131b0*/  @P2 STG.E.U16 desc[UR20][R10.64+0x2], R155 ;  /* 0x0000029b0a002986 */ /* 0x0003e2000c101514 */
[----:B------:R-:W-:Y:S01]  /*131c0*/  ISETP.GT.AND P2, PT, R0, 0x8, P0 ;  /* 0x000000080000780c */ /* 0x000fe20000744270 */
[----:B------:R-:W-:Y:S01]  /*131d0*/  FMUL R8, R158, UR11 ;  /* 0x0000000b9e087c20 */ /* 0x000fe20008400000 */
[----:B------:R-:W-:-:S04]  /*131e0*/  F2FP.BF16.F32.PACK_AB R7, RZ, R7 ;  /* 0x00000007ff07723e */ /* 0x000fc800000010ff */
[----:B------:R-:W-:Y:S02]  /*131f0*/  F2FP.BF16.F32.PACK_AB R8, RZ, R8 ;  /* 0x00000008ff08723e */ /* 0x000fe400000010ff */
[----:B-1----:R-:W-:Y:S01]  /*13200*/  PRMT R10, R6, 0x7610, R10 ;  /* 0x00007610060a7816 */ /* 0x002fe2000000000a */
[----:B------:R-:W-:Y:S01]  /*13210*/  IMAD.U32 R11, RZ, RZ, UR8 ;  /* 0x00000008ff0b7e24 */ /* 0x000fe2000f8e00ff */
[----:B------:R-:W-:Y:S02]  /*13220*/  IADD3 R6, P5, P6, R9, UR10, R2 ;  /* 0x0000000a09067c10 */ /* 0x000fe4000febe002 */
[----:B------:R-:W-:Y:S02]  /*13230*/  PRMT R9, R7, 0x7610, R9 ;  /* 0x0000761007097816 */ /* 0x000fe40000000009 */
[----:B------:R-:W-:Y:S01]  /*13240*/  IADD3.X R7, R11, UR6, R3, P5, P6 ;  /* 0x000000060b077c10 */ /* 0x000fe2000afec403 */
[----:B------:R-:W-:Y:S01]  /*13250*/  @P3 STG.E.U16 desc[UR20][R4.64+0x10], R10 ;  /* 0x0000100a04003986 */ /* 0x000fe2000c101514 */
[----:B------:R-:W-:-:S03]  /*13260*/  ISETP.GT.AND P3, PT, R0, 0x9, P0 ;  /* 0x000000090000780c */ /* 0x000fc60000764270 */
[----:B------:R-:W-:Y:S01]  /*13270*/  @P4 STG.E.U16 desc[UR20][R4.64+0x12], R9 ;  /* 0x0000120904004986 */ /* 0x000fe2000c101514 */
[C---:B------:R-:W-:Y:S01]  /*13280*/  ISETP.GT.AND P4, PT, R0.reuse, 0x10, P1 ;  /* 0x000000100000780c */ /* 0x040fe20000f84270 */
[----:B------:R-:W-:Y:S01]  /*13290*/  FMUL R159, R159, UR11 ;  /* 0x0000000b9f9f7c20 */ /* 0x000fe20008400000 */
[C---:B------:R-:W-:Y:S01]  /*132a0*/  ISETP.GT.AND P5, PT, R0.reuse, 0x11, P1 ;  /* 0x000000110000780c */ /* 0x040fe20000fa4270 */
[----:B------:R-:W-:Y:S01]  /*132b0*/  @P2 STG.E.U16 desc[UR20][R6.64+0x10], R8 ;  /* 0x0000100806002986 */ /* 0x000fe2000c101514 */
[----:B------:R-:W-:Y:S01]  /*132c0*/  ISETP.GT.AND P2, PT, R0, 0x10, P0 ;  /* 0x000000100000780c */ /* 0x000fe20000744270 */
[----:B------:R-:W-:Y:S01]  /*132d0*/  FMUL R160, R160, UR11 ;  /* 0x0000000ba0a07c20 */ /* 0x000fe20008400000 */
[----:B------:R-:W-:Y:S01]  /*132e0*/  FMUL R161, R161, UR11 ;  /* 0x0000000ba1a17c20 */ /* 0x000fe20008400000 */
[----:B------:R-:W-:Y:S01]  /*132f0*/  FMUL R162, R162, UR11 ;  /* 0x0000000ba2a27c20 */ /* 0x000fe20008400000 */
[----:B------:R-:W-:Y:S02]  /*13300*/  F2FP.BF16.F32.PACK_AB R159, RZ, R159 ;  /* 0x0000009fff9f723e */ /* 0x000fe400000010ff */
[----:B------:R-:W-:-:S02]  /*13310*/  F2FP.BF16.F32.PACK_AB R160, RZ, R160 ;  /* 0x000000a0ffa0723e */ /* 0x000fc400000010ff */
[----:B------:R-:W-:Y:S02]  /*13320*/  F2FP.BF16.F32.PACK_AB R161, RZ, R161 ;  /* 0x000000a1ffa1723e */ /* 0x000fe400000010ff */
[----:B------:R-:W-:Y:S01]  /*13330*/  F2FP.BF16.F32.PACK_AB R162, RZ, R162 ;  /* 0x000000a2ffa2723e */ /* 0x000fe200000010ff */
[----:B------:R-:W-:Y:S01]  /*13340*/  @P3 STG.E.U16 desc[UR20][R6.64+0x12], R159 ;  /* 0x0000129f06003986 */ /* 0x000fe2000c101514 */
[----:B------:R-:W-:-:S03]  /*13350*/  ISETP.GT.AND P3, PT, R0, 0x11, P0 ;  /* 0x000000110000780c */ /* 0x000fc60000764270 */
[----:B------:R-:W-:Y:S01]  /*13360*/  @P4 STG.E.U16 desc[UR20][R4.64+0x20], R160 ;  /* 0x000020a004004986 */ /* 0x000fe2000c101514 */
[C---:B------:R-:W-:Y:S01]  /*13370*/  ISETP.GT.AND P4, PT, R0.reuse, 0x18, P1 ;  /* 0x000000180000780c */ /* 0x040fe20000f84270 */
[----:B------:R-:W-:Y:S02]  /*13380*/  FMUL R163, R163, UR11 ;  /* 0x0000000ba3a37c20 */ /* 0x000fe40008400000 */
[----:B------:R-:W-:Y:S01]  /*13390*/  @P5 STG.E.U16 desc[UR20][R4.64+0x22], R161 ;  /* 0x000022a104005986 */ /* 0x000fe2000c101514 */
[----:B------:R-:W-:Y:S01]  /*133a0*/  ISETP.GT.AND P5, PT, R0, 0x19, P1 ;  /* 0x000000190000780c */ /* 0x000fe20000fa4270 */
[----:B------:R-:W-:Y:S02]  /*133b0*/  FMUL R164, R164, UR11 ;  /* 0x0000000ba4a47c20 */ /* 0x000fe40008400000 */
[----:B------:R-:W-:Y:S01]  /*133c0*/  @P2 STG.E.U16 desc[UR20][R6.64+0x20], R162 ;  /* 0x000020a206002986 */ /* 0x000fe2000c101514 */
[----:B------:R-:W-:Y:S01]  /*133d0*/  ISETP.GT.AND P2, PT, R0, 0x18, P0 ;  /* 0x000000180000780c */ /* 0x000fe20000744270 */
[----:B------:R-:W-:Y:S01]  /*133e0*/  FMUL R165, R165, UR11 ;  /* 0x0000000ba5a57c20 */ /* 0x000fe20008400000 */
[----:B------:R-:W-:Y:S01]  /*133f0*/  FMUL R166, R166, UR11 ;  /* 0x0000000ba6a67c20 */ /* 0x000fe20008400000 */
[----:B------:R-:W-:-:S02]  /*13400*/  F2FP.BF16.F32.PACK_AB R163, RZ, R163 ;  /* 0x000000a3ffa3723e */ /* 0x000fc400000010ff */
[----:B------:R-:W-:Y:S02]  /*13410*/  F2FP.BF16.F32.PACK_AB R164, RZ, R164 ;  /* 0x000000a4ffa4723e */ /* 0x000fe400000010ff */
        /* <DEDUP_REMOVED lines=181> */
[C---:B------:R-:W-:Y:S02]  /*13f70*/  ISETP.GT.AND P4, PT, R0.reuse, 0x71, P0 ;  /* 0x000000710000780c */ /* 0x040fe40000784270 */
[----:B------:R-:W-:Y:S01]  /*13f80*/  ISETP.GT.AND P1, PT, R0, 0x79, P1 ;  /* 0x000000790000780c */ /* 0x000fe20000f24270 */
[----:B------:R-:W-:Y:S01]  /*13f90*/  @P5 STG.E.U16 desc[UR20][R4.64+0xe2], R209 ;  /* 0x0000e2d104005986 */ /* 0x000fe2000c101514 */
[----:B------:R-:W-:-:S03]  /*13fa0*/  FMUL R211, R211, UR11 ;  /* 0x0000000bd3d37c20 */ /* 0x000fc60008400000 */
[----:B------:R-:W-:Y:S01]  /*13fb0*/  @P2 STG.E.U16 desc[UR20][R6.64+0xe0], R210 ;  /* 0x0000e0d206002986 */ /* 0x000fe2000c101514 */
[----:B------:R-:W-:Y:S01]  /*13fc0*/  ISETP.GT.AND P2, PT, R0, 0x78, P0 ;  /* 0x000000780000780c */ /* 0x000fe20000744270 */
[----:B------:R-:W-:Y:S01]  /*13fd0*/  FMUL R212, R212, UR11 ;  /* 0x0000000bd4d47c20 */ /* 0x000fe20008400000 */
[----:B------:R-:W-:Y:S01]  /*13fe0*/  FMUL R213, R213, UR11 ;  /* 0x0000000bd5d57c20 */ /* 0x000fe20008400000 */
[----:B------:R-:W-:Y:S02]  /*13ff0*/  F2FP.BF16.F32.PACK_AB R211, RZ, R211 ;  /* 0x000000d3ffd3723e */ /* 0x000fe400000010ff */
[----:B------:R-:W-:Y:S01]  /*14000*/  ISETP.GT.AND P0, PT, R0, 0x79, P0 ;  /* 0x000000790000780c */ /* 0x000fe20000704270 */
[----:B------:R-:W-:Y:S01]  /*14010*/  FMUL R214, R214, UR11 ;  /* 0x0000000bd6d67c20 */ /* 0x000fe20008400000 */
[----:B------:R-:W-:Y:S02]  /*14020*/  F2FP.BF16.F32.PACK_AB R212, RZ, R212 ;  /* 0x000000d4ffd4723e */ /* 0x000fe400000010ff */
[----:B------:R-:W-:Y:S01]  /*14030*/  F2FP.BF16.F32.PACK_AB R213, RZ, R213 ;  /* 0x000000d5ffd5723e */ /* 0x000fe200000010ff */
[----:B------:R-:W-:Y:S01]  /*14040*/  @P4 STG.E.U16 desc[UR20][R6.64+0xe2], R211 ;  /* 0x0000e2d306004986 */ /* 0x000fe2000c101514 */
[----:B------:R-:W-:Y:S01]  /*14050*/  F2FP.BF16.F32.PACK_AB R214, RZ, R214 ;  /* 0x000000d6ffd6723e */ /* 0x000fe200000010ff */
[----:B------:R-:W-:-:S02]  /*14060*/  USHF.L.U32 UR7, UR14, 0x8, URZ ;  /* 0x000000080e077899 */ /* 0x000fc4000800063f */
[----:B------:R-:W-:Y:S04]  /*14070*/  @P3 STG.E.U16 desc[UR20][R4.64+0xf0], R212 ;  /* 0x0000f0d404003986 */ /* 0x000fe8000c101514 */
[----:B------:R1:W-:Y:S01]  /*14080*/  @P1 STG.E.U16 desc[UR20][R4.64+0xf2], R213 ;  /* 0x0000f2d504001986 */ /* 0x0003e2000c101514 */
[----:B------:R-:W-:Y:S01]  /*14090*/  FMUL R215, R215, UR11 ;  /* 0x0000000bd7d77c20 */ /* 0x000fe20008400000 */
[----:B------:R-:W-:Y:S01]  /*140a0*/  USHF.L.U64.HI UR6, UR14, 0x8, UR15 ;  /* 0x000000080e067899 */ /* 0x000fe2000801020f */
[----:B-1----:R-:W-:Y:S01]  /*140b0*/  @P2 MOV R4, R6 ;  /* 0x0000000600042202 */ /* 0x002fe20000000f00 */
[----:B------:R-:W-:Y:S02]  /*140c0*/  @P2 IMAD.MOV.U32 R5, RZ, RZ, R7 ;  /* 0x000000ffff052224 */ /* 0x000fe400078e0007 */
[----:B------:R-:W-:-:S03]  /*140d0*/  F2FP.BF16.F32.PACK_AB R215, RZ, R215 ;  /* 0x000000d7ffd7723e */ /* 0x000fc600000010ff */
[----:B------:R1:W-:Y:S01]  /*140e0*/  @P2 STG.E.U16 desc[UR20][R4.64+0xf0], R214 ;  /* 0x0000f0d604002986 */ /* 0x0003e2000c101514 */
[C---:B------:R-:W-:Y:S02]  /*140f0*/  ISETP.GT.AND P3, PT, R14.reuse, 0x80, PT ;  /* 0x000000800e00780c */ /* 0x040fe40003f64270 */
[----:B------:R-:W-:Y:S02]  /*14100*/  MOV R9, UR6 ;  /* 0x0000000600097c02 */ /* 0x000fe40008000f00 */
[----:B------:R-:W-:Y:S01]  /*14110*/  ISETP.GT.AND P1, PT, R14, 0x88, PT ;  /* 0x000000880e00780c */ /* 0x000fe20003f24270 */
[----:B-1----:R-:W-:Y:S02]  /*14120*/  @P0 IMAD.MOV.U32 R5, RZ, RZ, R7 ;  /* 0x000000ffff050224 */ /* 0x002fe400078e0007 */
[----:B------:R-:W-:Y:S02]  /*14130*/  IMAD.U32 R7, RZ, RZ, UR7 ;  /* 0x00000007ff077e24 */ /* 0x000fe4000f8e00ff */
[----:B------:R-:W-:-:S03]  /*14140*/  @P0 IMAD.MOV.U32 R4, RZ, RZ, R6 ;  /* 0x000000ffff040224 */ /* 0x000fc600078e0006 */
[----:B------:R-:W-:Y:S02]  /*14150*/  IADD3 R6, P5, P6, R2, UR9, R7 ;  /* 0x0000000902067c10 */ /* 0x000fe4000febe007 */
[----:B------:R1:W-:Y:S01]  /*14160*/  @P0 STG.E.U16 desc[UR20][R4.64+0xf2], R215 ;  /* 0x0000f2d704000986 */ /* 0x0003e2000c101514 */
[C---:B------:R-:W-:Y:S02]  /*14170*/  ISETP.GT.AND P0, PT, R0.reuse, RZ, P3 ;  /* 0x000000ff0000720c */ /* 0x040fe40001f04270 */
[----:B------:R-:W-:Y:S02]  /*14180*/  ISETP.GT.AND P2, PT, R0, 0x1, P3 ;  /* 0x000000010000780c */ /* 0x000fe40001f44270 */
[----:B------:R-:W-:Y:S01]  /*14190*/  IADD3.X R7, R3, UR8, R9, P5, P6 ;  /* 0x0000000803077c10 */ /* 0x000fe2000afec409 */
[----:B------:R-:W-:Y:S01]  /*141a0*/  FMUL R88, R88, UR11 ;  /* 0x0000000b58587c20 */ /* 0x000fe20008400000 */
[----:B------:R-:W-:Y:S01]  /*141b0*/  ISETP.GT.AND P5, PT, R0, RZ, P1 ;  /* 0x000000ff0000720c */ /* 0x000fe20000fa4270 */
[----:B------:R-:W-:Y:S01]  /*141c0*/  FMUL R89, R89, UR11 ;  /* 0x0000000b59597c20 */ /* 0x000fe20008400000 */
[----:B-1----:R-:W-:Y:S01]  /*141d0*/  IADD3 R4, P4, R2, UR7, RZ ;  /* 0x0000000702047c10 */ /* 0x002fe2000ff9e0ff */
[----:B------:R-:W-:-:S03]  /*141e0*/  FMUL R90, R90, UR11 ;  /* 0x0000000b5a5a7c20 */ /* 0x000fc60008400000 */
[----:B------:R-:W-:Y:S02]  /*141f0*/  IADD3.X R5, R3, UR6, RZ, P4, !PT ;  /* 0x0000000603057c10 */ /* 0x000fe4000a7fe4ff */
[----:B------:R-:W-:Y:S02]  /*14200*/  IADD3 R8, P4, R4, UR9, RZ ;  /* 0x0000000904087c10 */ /* 0x000fe4000ff9e0ff */
[----:B------:R-:W-:Y:S02]  /*14210*/  F2FP.BF16.F32.PACK_AB R88, RZ, R88 ;  /* 0x00000058ff58723e */ /* 0x000fe400000010ff */
[----:B------:R-:W-:Y:S02]  /*14220*/  F2FP.BF16.F32.PACK_AB R89, RZ, R89 ;  /* 0x00000059ff59723e */ /* 0x000fe400000010ff */
[----:B------:R-:W-:Y:S02]  /*14230*/  F2FP.BF16.F32.PACK_AB R90, RZ, R90 ;  /* 0x0000005aff5a723e */ /* 0x000fe400000010ff */
[----:B------:R-:W-:Y:S01]  /*14240*/  IADD3.X R9, R5, UR8, RZ, P4, !PT ;  /* 0x0000000805097c10 */ /* 0x000fe2000a7fe4ff */
[----:B------:R-:W-:Y:S01]  /*14250*/  @P0 STG.E.U16 desc[UR20][R4.64], R88 ;  /* 0x0000005804000986 */ /* 0x000fe2000c101514 */
[----:B------:R-:W-:-:S02]  /*14260*/  ISETP.GT.AND P0, PT, R0, 0x1, P1 ;  /* 0x000000010000780c */ /* 0x000fc40000f04270 */
[C---:B------:R-:W-:Y:S01]  /*14270*/  ISETP.GT.AND P4, PT, R0.reuse, 0x9, P3 ;  /* 0x000000090000780c */ /* 0x040fe20001f84270 */
[----:B------:R-:W-:Y:S01]  /*14280*/  @P2 STG.E.U16 desc[UR20][R4.64+0x2], R89 ;  /* 0x0000025904002986 */ /* 0x000fe2000c101514 */
[C---:B------:R-:W-:Y:S01]  /*14290*/  ISETP.GT.AND P2, PT, R0.reuse, 0x8, P3 ;  /* 0x000000080000780c */ /* 0x040fe20001f44270 */
[----:B------:R-:W-:Y:S02]  /*142a0*/  FMUL R91, R91, UR11 ;  /* 0x0000000b5b5b7c20 */ /* 0x000fe40008400000 */
[----:B------:R-:W-:Y:S01]  /*142b0*/  @P5 STG.E.U16 desc[UR20][R8.64], R90 ;  /* 0x0000005a08005986 */ /* 0x000fe2000c101514 */
[----:B------:R-:W-:Y:S01]  /*142c0*/  ISETP.GT.AND P5, PT, R0, 0x8, P1 ;  /* 0x000000080000780c */ /* 0x000fe20000fa4270 */
[----:B------:R-:W-:Y:S01]  /*142d0*/  FMUL R92, R92, UR11 ;  /* 0x0000000b5c5c7c20 */ /* 0x000fe20008400000 */
[----:B------:R-:W-:Y:S01]  /*142e0*/  FMUL R93, R93, UR11 ;  /* 0x0000000b5d5d7c20 */ /* 0x000fe20008400000 */
[----:B------:R-:W-:Y:S01]  /*142f0*/  FMUL R94, R94, UR11 ;  /* 0x0000000b5e5e7c20 */ /* 0x000fe20008400000 */
[----:B------:R-:W-:-:S02]  /*14300*/  F2FP.BF16.F32.PACK_AB R91, RZ, R91 ;  /* 0x0000005bff5b723e */ /* 0x000fc400000010ff */
[----:B------:R-:W-:Y:S02]  /*14310*/  F2FP.BF16.F32.PACK_AB R92, RZ, R92 ;  /* 0x0000005cff5c723e */ /* 0x000fe400000010ff */
[----:B------:R-:W-:Y:S02]  /*14320*/  F2FP.BF16.F32.PACK_AB R93, RZ, R93 ;  /* 0x0000005dff5d723e */ /* 0x000fe400000010ff */
[----:B------:R-:W-:Y:S01]  /*14330*/  F2FP.BF16.F32.PACK_AB R94, RZ, R94 ;  /* 0x0000005eff5e723e */ /* 0x000fe200000010ff */
[----:B------:R1:W-:Y:S01]  /*14340*/  @P0 STG.E.U16 desc[UR20][R8.64+0x2], R91 ;  /* 0x0000025b08000986 */ /* 0x0003e2000c101514 */
[----:B------:R-:W-:-:S03]  /*14350*/  ISETP.GT.AND P0, PT, R0, 0x9, P1 ;  /* 0x000000090000780c */ /* 0x000fc60000f04270 */
[----:B------:R-:W-:Y:S01]  /*14360*/  @P2 STG.E.U16 desc[UR20][R4.64+0x10], R92 ;  /* 0x0000105c04002986 */ /* 0x000fe2000c101514 */
[----:B------:R-:W-:-:S03]  /*14370*/  ISETP.GT.AND P2, PT, R0, 0x10, P3 ;  /* 0x000000100000780c */ /* 0x000fc60001f44270 */
        /* <DEDUP_REMOVED lines=140> */
[----:B------:R-:W-:Y:S04]  /*14c40*/  @P0 STG.E.U16 desc[UR20][R6.64+0x92], R127 ;  /* 0x0000927f06000986 */ /* 0x000fe8000c101514 */
[----:B------:R-:W-:Y:S01]  /*14c50*/  @P2 STG.E.U16 desc[UR20][R4.64+0xa0], R128 ;  /* 0x0000a08004002986 */ /* 0x000fe2000c101514 */
[----:B------:R-:W-:-:S03]  /*14c60*/  ISETP.GT.AND P2, PT, R0, 0x51, P1 ;  /* 0x000000510000780c */ /* 0x000fc60000f44270 */
[----:B------:R-:W-:Y:S01]  /*14c70*/  @P4 STG.E.U16 desc[UR20][R4.64+0xa2], R129 ;  /* 0x0000a28104004986 */ /* 0x000fe2000c101514 */
[----:B------:R-:W-:-:S03]  /*14c80*/  FMUL R131, R131, UR11 ;  /* 0x0000000b83837c20 */ /* 0x000fc60008400000 */
[----:B------:R-:W-:Y:S01]  /*14c90*/  @P5 STG.E.U16 desc[UR20][R6.64+0xa0], R130 ;  /* 0x0000a08206005986 */ /* 0x000fe2000c101514 */
[----:B------:R-:W-:Y:S01]  /*14ca0*/  ISETP.GT.AND P5, PT, R0, 0x59, P3 ;  /* 0x000000590000780c */ /* 0x000fe20001fa4270 */
[----:B------:R-:W-:Y:S01]  /*14cb0*/  FMUL R133, R133, UR11 ;  /* 0x0000000b85857c20 */ /* 0x000fe20008400000 */
[----:B------:R-:W-:-:S04]  /*14cc0*/  F2FP.BF16.F32.PACK_AB R131, RZ, R131 ;  /* 0x00000083ff83723e */ /* 0x000fc800000010ff */
[----:B------:R-:W-:Y:S01]  /*14cd0*/  F2FP.BF16.F32.PACK_AB R133, RZ, R133 ;  /* 0x00000085ff85723e */ /* 0x000fe200000010ff */
[----:B------:R-:W-:Y:S01]  /*14ce0*/  @P2 STG.E.U16 desc[UR20][R6.64+0xa2], R131 ;  /* 0x0000a28306002986 */ /* 0x000fe2000c101514 */
[C---:B------:R-:W-:Y:S02]  /*14cf0*/  ISETP.GT.AND P4, PT, R0.reuse, 0x58, P3 ;  /* 0x000000580000780c */ /* 0x040fe40001f84270 */
[----:B------:R-:W-:Y:S01]  /*14d00*/  ISETP.GT.AND P0, PT, R0, 0x58, P1 ;  /* 0x000000580000780c */ /* 0x000fe20000f04270 */
[----:B------:R-:W-:Y:S01]  /*14d10*/  FMUL R132, R132, UR11 ;  /* 0x0000000b84847c20 */ /* 0x000fe20008400000 */
[C---:B------:R-:W-:Y:S01]  /*14d20*/  ISETP.GT.AND P2, PT, R0.reuse, 0x59, P1 ;  /* 0x000000590000780c */ /* 0x040fe20000f44270 */
[----:B------:R-:W-:Y:S01]  /*14d30*/  @P5 STG.E.U16 desc[UR20][R4.64+0xb2], R133 ;  /* 0x0000b28504005986 */ /* 0x000fe2000c101514 */
[----:B------:R-:W-:Y:S01]  /*14d40*/  ISETP.GT.AND P5, PT, R0, 0x60, P3 ;  /* 0x000000600000780c */ /* 0x000fe20001fa4270 */
[----:B------:R-:W-:Y:S01]  /*14d50*/  FMUL R134, R134, UR11 ;  /* 0x0000000b86867c20 */ /* 0x000fe20008400000 */
        /* <DEDUP_REMOVED lines=8> */
[----:B------:R-:W-:Y:S01]  /*14de0*/  @P4 STG.E.U16 desc[UR20][R4.64+0xb0], R132 ;  /* 0x0000b08404004986 */ /* 0x000fe2000c101514 */
[----:B------:R-:W-:-:S03]  /*14df0*/  F2FP.BF16.F32.PACK_AB R137, RZ, R137 ;  /* 0x00000089ff89723e */ /* 0x000fc600000010ff */
[----:B------:R-:W-:Y:S01]  /*14e00*/  @P0 STG.E.U16 desc[UR20][R6.64+0xb0], R134 ;  /* 0x0000b08606000986 */ /* 0x000fe2000c101514 */
[----:B------:R-:W-:-:S03]  /*14e10*/  ISETP.GT.AND P4, PT, R0, 0x60, P1 ;  /* 0x000000600000780c */ /* 0x000fc60000f84270 */
[----:B------:R-:W-:Y:S01]  /*14e20*/  @P2 STG.E.U16 desc[UR20][R6.64+0xb2], R135 ;  /* 0x0000b28706002986 */ /* 0x000fe2000c101514 */
[----:B------:R-:W-:-:S03]  /*14e30*/  FMUL R138, R138, UR11 ;  /* 0x0000000b8a8a7c20 */ /* 0x000fc60008400000 */
[----:B------:R-:W-:Y:S01]  /*14e40*/  @P5 STG.E.U16 desc[UR20][R4.64+0xc0], R136 ;  /* 0x0000c08804005986 */ /* 0x000fe2000c101514 */
[----:B------:R-:W-:-:S03]  /*14e50*/  ISETP.GT.AND P5, PT, R0, 0x61, P1 ;  /* 0x000000610000780c */ /* 0x000fc60000fa4270 */
[----:B------:R-:W-:Y:S01]  /*14e60*/  @P6 STG.E.U16 desc[UR20][R4.64+0xc2], R137 ;  /* 0x0000c28904006986 */ /* 0x000fe2000c101514 */
[----:B------:R-:W-:Y:S01]  /*14e70*/  ISETP.GT.AND P6, PT, R0, 0x68, P3 ;  /* 0x000000680000780c */ /* 0x000fe20001fc4270 */
[----:B------:R-:W-:Y:S01]  /*14e80*/  FMUL R139, R139, UR11 ;  /* 0x0000000b8b8b7c20 */ /* 0x000fe20008400000 */
[----:B------:R-:W-:Y:S01]  /*14e90*/  FMUL R140, R140, UR11 ;  /* 0x0000000b8c8c7c20 */ /* 0x000fe20008400000 */
[----:B------:R-:W-:-:S03]  /*14ea0*/  F2FP.BF16.F32.PACK_AB R138, RZ, R138 ;  /* 0x0000008aff8a723e */ /* 0x000fc600000010ff */
        /* <DEDUP_REMOVED lines=11> */
[----:B------:R-:W-:-:S03]  /*14f60*/  F2FP.BF16.F32.PACK_AB R141, RZ, R141 ;  /* 0x0000008dff8d723e */ /* 0x000fc600000010ff */
[----:B------:R-:W-:Y:S02]  /*14f70*/  F2FP.BF16.F32.PACK_AB R142, RZ, R142 ;  /* 0x0000008eff8e723e */ /* 0x000fe400000010ff */
[----:B------:R-:W-:Y:S01]  /*14f80*/  F2FP.BF16.F32.PACK_AB R143, RZ, R143 ;  /* 0x0000008fff8f723e */ /* 0x000fe200000010ff */
[----:B------:R-:W-:Y:S04]  /*14f90*/  @P4 STG.E.U16 desc[UR20][R4.64+0xd2], R141 ;  /* 0x0000d28d04004986 */ /* 0x000fe8000c101514 */
[----:B------:R-:W-:Y:S01]  /*14fa0*/  @P5 STG.E.U16 desc[UR20][R6.64+0xd0], R142 ;  /* 0x0000d08e06005986 */ /* 0x000fe2000c101514 */
[----:B------:R-:W-:-:S03]  /*14fb0*/  ISETP.GT.AND P5, PT, R0, 0x70, P3 ;  /* 0x000000700000780c */ /* 0x000fc60001fa4270 */
[----:B------:R-:W-:Y:S01]  /*14fc0*/  @P6 STG.E.U16 desc[UR20][R6.64+0xd2], R143 ;  /* 0x0000d28f06006986 */ /* 0x000fe2000c101514 */
[----:B------:R-:W-:Y:S01]  /*14fd0*/  ISETP.GT.AND P6, PT, R0, 0x71, P3 ;  /* 0x000000710000780c */ /* 0x000fe20001fc4270 */
[----:B------:R-:W-:Y:S01]  /*14fe0*/  FMUL R144, R144, UR11 ;  /* 0x0000000b90907c20 */ /* 0x000fe20008400000 */
[----:B------:R-:W-:Y:S01]  /*14ff0*/  FMUL R145, R145, UR11 ;  /* 0x0000000b91917c20 */ /* 0x000fe20008400000 */
[----:B------:R-:W-:-:S03]  /*15000*/  ISETP.GT.AND P4, PT, R0, 0x70, P1 ;  /* 0x000000700000780c */ /* 0x000fc60000f84270 */
[----:B------:R-:W-:Y:S02]  /*15010*/  F2FP.BF16.F32.PACK_AB R144, RZ, R144 ;  /* 0x00000090ff90723e */ /* 0x000fe400000010ff */
[----:B------:R-:W-:Y:S01]  /*15020*/  F2FP.BF16.F32.PACK_AB R145, RZ, R145 ;  /* 0x00000091ff91723e */ /* 0x000fe200000010ff */
[----:B------:R-:W-:Y:S02]  /*15030*/  FMUL R146, R146, UR11 ;  /* 0x0000000b92927c20 */ /* 0x000fe40008400000 */
[----:B------:R-:W-:Y:S01]  /*15040*/  @P5 STG.E.U16 desc[UR20][R4.64+0xe0], R144 ;  /* 0x0000e09004005986 */ /* 0x000fe2000c101514 */
[----:B------:R-:W-:-:S03]  /*15050*/  ISETP.GT.AND P5, PT, R0, 0x71, P1 ;  /* 0x000000710000780c */ /* 0x000fc60000fa4270 */
[----:B------:R-:W-:Y:S01]  /*15060*/  @P6 STG.E.U16 desc[UR20][R4.64+0xe2], R145 ;  /* 0x0000e29104006986 */ /* 0x000fe2000c101514 */
[C---:B------:R-:W-:Y:S02]  /*15070*/  ISETP.GT.AND P6, PT, R0.reuse, 0x78, P3 ;  /* 0x000000780000780c */ /* 0x040fe40001fc4270 */
[----:B------:R-:W-:Y:S01]  /*15080*/  ISETP.GT.AND P3, PT, R0, 0x79, P3 ;  /* 0x000000790000780c */ /* 0x000fe20001f64270 */
[----:B------:R-:W-:Y:S01]  /*15090*/  FMUL R147, R147, UR11 ;  /* 0x0000000b93937c20 */ /* 0x000fe20008400000 */
[----:B------:R-:W-:Y:S01]  /*150a0*/  F2FP.BF16.F32.PACK_AB R146, RZ, R146 ;  /* 0x00000092ff92723e */ /* 0x000fe200000010ff */
[----:B------:R-:W-:Y:S01]  /*150b0*/  FMUL R149, R149, UR11 ;  /* 0x0000000b95957c20 */ /* 0x000fe20008400000 */
[----:B------:R-:W-:Y:S02]  /*150c0*/  FMUL R148, R148, UR11 ;  /* 0x0000000b94947c20 */ /* 0x000fe40008400000 */
[----:B------:R-:W-:Y:S01]  /*150d0*/  F2FP.BF16.F32.PACK_AB R147, RZ, R147 ;  /* 0x00000093ff93723e */ /* 0x000fe200000010ff */
[----:B------:R-:W-:Y:S01]  /*150e0*/  @P4 STG.E.U16 desc[UR20][R6.64+0xe0], R146 ;  /* 0x0000e09206004986 */ /* 0x000fe2000c101514 */
[----:B------:R-:W-:-:S02]  /*150f0*/  ISETP.GT.AND P4, PT, R0, 0x78, P1 ;  /* 0x000000780000780c */ /* 0x000fc40000f84270 */
[----:B------:R-:W-:Y:S02]  /*15100*/  F2FP.BF16.F32.PACK_AB R149, RZ, R149 ;  /* 0x00000095ff95723e */ /* 0x000fe400000010ff */
[----:B------:R-:W-:Y:S01]  /*15110*/  ISETP.GT.AND P2, PT, R14, 0xc0, PT ;  /* 0x000000c00e00780c */ /* 0x000fe20003f44270 */
[----:B------:R-:W-:Y:S01]  /*15120*/  @P5 STG.E.U16 desc[UR20][R6.64+0xe2], R147 ;  /* 0x0000e29306005986 */ /* 0x000fe2000c101514 */
[C---:B------:R-:W-:Y:S01]  /*15130*/  ISETP.GT.AND P1, PT, R0.reuse, 0x79, P1 ;  /* 0x000000790000780c */ /* 0x040fe20000f24270 */
[----:B-1----:R-:W-:Y:S01]  /*15140*/  IMAD.U32 R9, RZ, RZ, UR14 ;  /* 0x0000000eff097e24 */ /* 0x002fe2000f8e00ff */
[----:B------:R-:W-:Y:S01]  /*15150*/  F2FP.BF16.F32.PACK_AB R148, RZ, R148 ;  /* 0x00000094ff94723e */ /* 0x000fe200000010ff */
[----:B------:R-:W-:Y:S01]  /*15160*/  @P3 STG.E.U16 desc[UR20][R4.64+0xf2], R149 ;  /* 0x0000f29504003986 */ /* 0x000fe2000c101514 */
[----:B------:R-:W-:Y:S01]  /*15170*/  ISETP.GT.AND P3, PT, R0, RZ, P2 ;  /* 0x000000ff0000720c */ /* 0x000fe20001764270 */
[----:B------:R-:W-:Y:S01]  /*15180*/  FMUL R150, R150, UR11 ;  /* 0x0000000b96967c20 */ /* 0x000fe20008400000 */
[----:B------:R-:W-:Y:S01]  /*15190*/  FMUL R151, R151, UR11 ;  /* 0x0000000b97977c20 */ /* 0x000fe20008400000 */
[----:B------:R-:W-:Y:S01]  /*151a0*/  UIMAD UR6, UR15, 0x180, URZ ;  /* 0x000001800f0678a4 */ /* 0x000fe2000f8e023f */
[----:B------:R-:W-:Y:S01]  /*151b0*/  FMUL R24, R24, UR11 ;  /* 0x0000000b18187c20 */ /* 0x000fe20008400000 */
[----:B------:R-:W-:Y:S01]  /*151c0*/  IMAD.WIDE.U32 R2, R9, 0x180, R2 ;  /* 0x0000018009027825 */ /* 0x000fe200078e0002 */
[----:B------:R1:W-:Y:S01]  /*151d0*/  @P6 STG.E.U16 desc[UR20][R4.64+0xf0], R148 ;  /* 0x0000f09404006986 */ /* 0x0003e2000c101514 */
[----:B------:R-:W-:-:S02]  /*151e0*/  F2FP.BF16.F32.PACK_AB R150, RZ, R150 ;  /* 0x00000096ff96723e */ /* 0x000fc400000010ff */
[----:B------:R-:W-:Y:S01]  /*151f0*/  F2FP.BF16.F32.PACK_AB R151, RZ, R151 ;  /* 0x00000097ff97723e */ /* 0x000fe200000010ff */
[----:B------:R-:W-:Y:S01]  /*15200*/  VIADD R3, R3, UR6 ;  /* 0x0000000603037c36 */ /* 0x000fe20008000000 */
[----:B------:R-:W-:Y:S02]  /*15210*/  ISETP.GT.AND P5, PT, R0, 0x1, P2 ;  /* 0x000000010000780c */ /* 0x000fe400017a4270 */
[----:B------:R-:W-:Y:S01]  /*15220*/  F2FP.BF16.F32.PACK_AB R24, RZ, R24 ;  /* 0x00000018ff18723e */ /* 0x000fe200000010ff */
[----:B------:R-:W-:Y:S01]  /*15230*/  FMUL R25, R25, UR11 ;  /* 0x0000000b19197c20 */ /* 0x000fe20008400000 */
[----:B-1----:R-:W-:Y:S02]  /*15240*/  @P4 IMAD.MOV.U32 R4, RZ, RZ, R6 ;  /* 0x000000ffff044224 */ /* 0x002fe400078e0006 */
[----:B------:R-:W-:Y:S01]  /*15250*/  @P4 IMAD.MOV.U32 R5, RZ, RZ, R7 ;  /* 0x000000ffff054224 */ /* 0x000fe200078e0007 */
[----:B------:R-:W-:-:S04]  /*15260*/  ISETP.GT.AND P0, PT, R14, 0xc8, PT ;  /* 0x000000c80e00780c */ /* 0x000fc80003f04270 */
[----:B------:R1:W-:Y:S01]  /*15270*/  @P4 STG.E.U16 desc[UR20][R4.64+0xf0], R150 ;  /* 0x0000f09604004986 */ /* 0x0003e2000c101514 */
[----:B------:R-:W-:-:S03]  /*15280*/  F2FP.BF16.F32.PACK_AB R25, RZ, R25 ;  /* 0x00000019ff19723e */ /* 0x000fc600000010ff */
[----:B------:R2:W-:Y:S04]  /*15290*/  @P1 STG.E.U16 desc[UR20][R6.64+0xf2], R151 ;  /* 0x0000f29706001986 */ /* 0x0005e8000c101514 */
[----:B------:R-:W-:Y:S01]  /*152a0*/  @P3 STG.E.U16 desc[UR20][R2.64], R24 ;  /* 0x0000001802003986 */ /* 0x000fe2000c101514 */
[----:B------:R-:W-:Y:S01]  /*152b0*/  ISETP.GT.AND P3, PT, R0, RZ, P0 ;  /* 0x000000ff0000720c */ /* 0x000fe20000764270 */
[----:B------:R-:W-:Y:S01]  /*152c0*/  FMUL R26, R26, UR11 ;  /* 0x0000000b1a1a7c20 */ /* 0x000fe20008400000 */
[----:B-1----:R-:W-:Y:S01]  /*152d0*/  IADD3 R4, P1, R2, UR9, RZ ;  /* 0x0000000902047c10 */ /* 0x002fe2000ff3e0ff */
[----:B------:R-:W-:Y:S01]  /*152e0*/  @P5 STG.E.U16 desc[UR20][R2.64+0x2], R25 ;  /* 0x0000021902005986 */ /* 0x000fe2000c101514 */
[C---:B------:R-:W-:Y:S02]  /*152f0*/  ISETP.GT.AND P6, PT, R0.reuse, 0x1, P0 ;  /* 0x000000010000780c */ /* 0x040fe400007c4270 */
[----:B------:R-:W-:Y:S01]  /*15300*/  ISETP.GT.AND P5, PT, R0, 0x8, P2 ;  /* 0x000000080000780c */ /* 0x000fe200017a4270 */
[----:B------:R-:W-:Y:S01]  /*15310*/  FMUL R27, R27, UR11 ;  /* 0x0000000b1b1b7c20 */ /* 0x000fe20008400000 */
[----:B------:R-:W-:-:S02]  /*15320*/  F2FP.BF16.F32.PACK_AB R26, RZ, R26 ;  /* 0x0000001aff1a723e */ /* 0x000fc400000010ff */
[----:B------:R-:W-:Y:S02]  /*15330*/  IADD3.X R5, R3, UR8, RZ, P1, !PT ;  /* 0x0000000803057c10 */ /* 0x000fe40008ffe4ff */
[----:B------:R-:W-:Y:S01]  /*15340*/  ISETP.GT.AND P4, PT, R0, 0x9, P2 ;  /* 0x000000090000780c */ /* 0x000fe20001784270 */
[----:B------:R-:W-:Y:S01]  /*15350*/  FMUL R28, R28, UR11 ;  /* 0x0000000b1c1c7c20 */ /* 0x000fe20008400000 */
[----:B------:R-:W-:Y:S01]  /*15360*/  FMUL R29, R29, UR11 ;  /* 0x0000000b1d1d7c20 */ /* 0x000fe20008400000 */
[----:B------:R-:W-:Y:S01]  /*15370*/  @P3 STG.E.U16 desc[UR20][R4.64], R26 ;  /* 0x0000001a04003986 */ /* 0x000fe2000c101514 */
[----:B------:R-:W-:Y:S02]  /*15380*/  F2FP.BF16.F32.PACK_AB R27, RZ, R27 ;  /* 0x0000001bff1b723e */ /* 0x000fe400000010ff */
[----:B------:R-:W-:Y:S02]  /*15390*/  ISETP.GT.AND P3, PT, R0, 0x8, P0 ;  /* 0x000000080000780c */ /* 0x000fe40000764270 */
[----:B------:R-:W-:Y:S01]  /*153a0*/  F2FP.BF16.F32.PACK_AB R28, RZ, R28 ;  /* 0x0000001cff1c723e */ /* 0x000fe200000010ff */
[----:B------:R-:W-:Y:S01]  /*153b0*/  FMUL R30, R30, UR11 ;  /* 0x0000000b1e1e7c20 */ /* 0x000fe20008400000 */
[----:B------:R-:W-:Y:S01]  /*153c0*/  F2FP.BF16.F32.PACK_AB R29, RZ, R29 ;  /* 0x0000001dff1d723e */ /* 0x000fe200000010ff */
[----:B------:R-:W-:Y:S01]  /*153d0*/  @P6 STG.E.U16 desc[UR20][R4.64+0x2], R27 ;  /* 0x0000021b04006986 */ /* 0x000fe2000c101514 */
[----:B------:R-:W-:-:S03]  /*153e0*/  ISETP.GT.AND P6, PT, R0, 0x9, P0 ;  /* 0x000000090000780c */ /* 0x000fc600007c4270 */
[----:B------:R-:W-:Y:S01]  /*153f0*/  @P5 STG.E.U16 desc[UR20][R2.64+0x10], R28 ;  /* 0x0000101c02005986 */ /* 0x000fe2000c101514 */
[C---:B------:R-:W-:Y:S01]  /*15400*/  ISETP.GT.AND P5, PT, R0.reuse, 0x10, P2 ;  /* 0x000000100000780c */ /* 0x040fe200017a4270 */
[----:B------:R-:W-:Y:S01]  /*15410*/  FMUL R31, R31, UR11 ;  /* 0x0000000b1f1f7c20 */ /* 0x000fe20008400000 */
[----:B------:R-:W-:Y:S01]  /*15420*/  F2FP.BF16.F32.PACK_AB R30, RZ, R30 ;  /* 0x0000001eff1e723e */ /* 0x000fe200000010ff */
[----:B------:R-:W-:Y:S01]  /*15430*/  @P4 STG.E.U16 desc[UR20][R2.64+0x12], R29 ;  /* 0x0000121d02004986 */ /* 0x000fe2000c101514 */
[----:B------:R-:W-:Y:S01]  /*15440*/  ISETP.GT.AND P4, PT, R0, 0x11, P2 ;  /* 0x000000110000780c */ /* 0x000fe20001784270 */
[----:B------:R-:W-:Y:S01]  /*15450*/  FMUL R32, R32, UR11 ;  /* 0x0000000b20207c20 */ /* 0x000fe20008400000 */
[----:B------:R-:W-:Y:S01]  /*15460*/  FMUL R33, R33, UR11 ;  /* 0x0000000b21217c20 */ /* 0x000fe20008400000 */
[----:B------:R-:W-:Y:S01]  /*15470*/  @P3 STG.E.U16 desc[UR20][R4.64+0x10], R30 ;  /* 0x0000101e04003986 */ /* 0x000fe2000c101514 */
[----:B------:R-:W-:Y:S02]  /*15480*/  F2FP.BF16.F32.PACK_AB R31, RZ, R31 ;  /* 0x0000001fff1f723e */ /* 0x000fe400000010ff */
[----:B------:R-:W-:-:S02]  /*15490*/  ISETP.GT.AND P3, PT, R0, 0x10, P0 ;  /* 0x000000100000780c */ /* 0x000fc40000764270 */
[----:B------:R-:W-:Y:S01]  /*154a0*/  F2FP.BF16.F32.PACK_AB R32, RZ, R32 ;  /* 0x00000020ff20723e */ /* 0x000fe200000010ff */
[----:B------:R-:W-:Y:S01]  /*154b0*/  FMUL R34, R34, UR11 ;  /* 0x0000000b22227c20 */ /* 0x000fe20008400000 */
[----:B------:R-:W-:Y:S01]  /*154c0*/  F2FP.BF16.F32.PACK_AB R33, RZ, R33 ;  /* 0x00000021ff21723e */ /* 0x000fe200000010ff */
[----:B------:R-:W-:Y:S01]  /*154d0*/  @P6 STG.E.U16 desc[UR20][R4.64+0x12], R31 ;  /* 0x0000121f04006986 */ /* 0x000fe2000c101514 */
[----:B------:R-:W-:-:S03]  /*154e0*/  ISETP.GT.AND P6, PT, R0, 0x11, P0 ;  /* 0x000000110000780c */ /* 0x000fc600007c4270 */
[----:B------:R-:W-:Y:S01]  /*154f0*/  @P5 STG.E.U16 desc[UR20][R2.64+0x20], R32 ;  /* 0x0000202002005986 */ /* 0x000fe2000c101514 */
[----:B------:R-:W-:-:S03]  /*15500*/  F2FP.BF16.F32.PACK_AB R34, RZ, R34 ;  /* 0x00000022ff22723e */ /* 0x000fc600000010ff */
[----:B------:R-:W-:Y:S01]  /*15510*/  @P4 STG.E.U16 desc[UR20][R2.64+0x22], R33 ;  /* 0x0000222102004986 */ /* 0x000fe2000c101514 */
[C---:B------:R-:W-:Y:S01]  /*15520*/  ISETP.GT.AND P4, PT, R0.reuse, 0x18, P2 ;  /* 0x000000180000780c */ /* 0x040fe20001784270 */
[----:B------:R-:W-:Y:S01]  /*15530*/  FMUL R35, R35, UR11 ;  /* 0x0000000b23237c20 */ /* 0x000fe20008400000 */
[----:B------:R-:W-:Y:S01]  /*15540*/  ISETP.GT.AND P5, PT, R0, 0x19, P2 ;  /* 0x000000190000780c */ /* 0x000fe200017a4270 */
[----:B------:R-:W-:Y:S01]  /*15550*/  FMUL R36, R36, UR11 ;  /* 0x0000000b24247c20 */ /* 0x000fe20008400000 */
[----:B------:R-:W-:Y:S01]  /*15560*/  FMUL R37, R37, UR11 ;  /* 0x0000000b25257c20 */ /* 0x000fe20008400000 */
[----:B------:R-:W-:Y:S01]  /*15570*/  @P3 STG.E.U16 desc[UR20][R4.64+0x20], R34 ;  /* 0x0000202204003986 */ /* 0x000fe2000c101514 */
[----:B------:R-:W-:Y:S02]  /*15580*/  ISETP.GT.AND P3, PT, R0, 0x18, P0 ;  /* 0x000000180000780c */ /* 0x000fe40000764270 */
[----:B------:R-:W-:Y:S01]  /*15590*/  F2FP.BF16.F32.PACK_AB R35, RZ, R35 ;  /* 0x00000023ff23723e */ /* 0x000fe200000010ff */
[----:B------:R-:W-:Y:S01]  /*155a0*/  FMUL R38, R38, UR11 ;  /* 0x0000000b26267c20 */ /* 0x000fe20008400000 */
[----:B------:R-:W-:-:S02]  /*155b0*/  F2FP.BF16.F32.PACK_AB R36, RZ, R36 ;  /* 0x00000024ff24723e */ /* 0x000fc400000010ff */
[----:B------:R-:W-:Y:S01]  /*155c0*/  F2FP.BF16.F32.PACK_AB R37, RZ, R37 ;  /* 0x00000025ff25723e */ /* 0x000fe200000010ff */
[----:B------:R-:W-:Y:S01]  /*155d0*/  @P6 STG.E.U16 desc[UR20][R4.64+0x22], R35 ;  /* 0x0000222304006986 */ /* 0x000fe2000c101514 */
[----:B------:R-:W-:-:S03]  /*155e0*/  F2FP.BF16.F32.PACK_AB R38, RZ, R38 ;  /* 0x00000026ff26723e */ /* 0x000fc600000010ff */
[----:B------:R-:W-:Y:S01]  /*155f0*/  @P4 STG.E.U16 desc[UR20][R2.64+0x30], R36 ;  /* 0x0000302402004986 */ /* 0x000fe2000c101514 */
[C---:B------:R-:W-:Y:S02]  /*15600*/  ISETP.GT.AND P4, PT, R0.reuse, 0x19, P0 ;  /* 0x000000190000780c */ /* 0x040fe40000784270 */
[C---:B------:R-:W-:Y:S01]  /*15610*/  ISETP.GT.AND P6, PT, R0.reuse, 0x20, P2 ;  /* 0x000000200000780c */ /* 0x040fe200017c4270 */
[----:B------:R-:W-:Y:S01]  /*15620*/  @P5 STG.E.U16 desc[UR20][R2.64+0x32], R37 ;  /* 0x0000322502005986 */ /* 0x000fe2000c101514 */
[----:B------:R-:W-:Y:S01]  /*15630*/  ISETP.GT.AND P5, PT, R0, 0x21, P2 ;  /* 0x000000210000780c */ /* 0x000fe200017a4270 */
[----:B------:R-:W-:Y:S01]  /*15640*/  FMUL R39, R39, UR11 ;  /* 0x0000000b27277c20 */ /* 0x000fe20008400000 */
[----:B------:R-:W-:Y:S01]  /*15650*/  FMUL R40, R40, UR11 ;  /* 0x0000000b28287c20 */ /* 0x000fe20008400000 */
[----:B------:R-:W-:Y:S01]  /*15660*/  FMUL R41, R41, UR11 ;  /* 0x0000000b29297c20 */ /* 0x000fe20008400000 */
[----:B------:R-:W-:Y:S01]  /*15670*/  @P3 STG.E.U16 desc[UR20][R4.64+0x30], R38 ;  /* 0x0000302604003986 */ /* 0x000fe2000c101514 */
[----:B------:R-:W-:Y:S01]  /*15680*/  ISETP.GT.AND P3, PT, R0, 0x20, P0 ;  /* 0x000000200000780c */ /* 0x000fe20000764270 */
[----:B------:R-:W-:Y:S01]  /*15690*/  FMUL R42, R42, UR11 ;  /* 0x0000000b2a2a7c20 */ /* 0x000fe20008400000 */
[----:B------:R-:W-:-:S02]  /*156a0*/  F2FP.BF16.F32.PACK_AB R39, RZ, R39 ;  /* 0x00000027ff27723e */ /* 0x000fc400000010ff */
[----:B------:R-:W-:Y:S02]  /*156b0*/  F2FP.BF16.F32.PACK_AB R40, RZ, R40 ;  /* 0x00000028ff28723e */ /* 0x000fe400000010ff */
[----:B------:R-:W-:Y:S01]  /*156c0*/  F2FP.BF16.F32.PACK_AB R41, RZ, R41 ;  /* 0x00000029ff29723e */ /* 0x000fe200000010ff */
[----:B------:R-:W-:Y:S01]  /*156d0*/  @P4 STG.E.U16 desc[UR20][R4.64+0x32], R39 ;  /* 0x0000322704004986 */ /* 0x000fe2000c101514 */
[----:B------:R-:W-:Y:S02]  /*156e0*/  F2FP.BF16.F32.PACK_AB R42, RZ, R42 ;  /* 0x0000002aff2a723e */ /* 0x000fe400000010ff */
        /* <DEDUP_REMOVED lines=31> */
[----:B------:R-:W-:-:S03]  /*158e0*/  F2FP.BF16.F32.PACK_AB R50, RZ, R50 ;  /* 0x00000032ff32723e */ /* 0x000fc600000010ff */
[----:B------:R-:W-:Y:S01]  /*158f0*/  @P6 STG.E.U16 desc[UR20][R2.64+0x60], R48 ;  /* 0x0000603002006986 */ /* 0x000fe2000c101514 */
[----:B--2---:R-:W-:-:S03]  /*15900*/  IADD3.X R7, R3, UR8, RZ, P1, !PT ;  /* 0x0000000803077c10 */ /* 0x004fc60008ffe4ff */
[----:B------:R-:W-:Y:S01]  /*15910*/  @P5 STG.E.U16 desc[UR20][R2.64+0x62], R49 ;  /* 0x0000623102005986 */ /* 0x000fe2000c101514 */
[C---:B------:R-:W-:Y:S02]  /*15920*/  ISETP.GT.AND P5, PT, R0.reuse, 0x31, P0 ;  /* 0x000000310000780c */ /* 0x040fe400007a4270 */
[C---:B------:R-:W-:Y:S01]  /*15930*/  ISETP.GT.AND P1, PT, R0.reuse, 0x38, P0 ;  /* 0x000000380000780c */ /* 0x040fe20000724270 */
[----:B------:R1:W-:Y:S01]  /*15940*/  @P3 STG.E.U16 desc[UR20][R4.64+0x60], R50 ;  /* 0x0000603204003986 */ /* 0x0003e2000c101514 */
[C---:B------:R-:W-:Y:S02]  /*15950*/  ISETP.GT.AND P3, PT, R0.reuse, 0x39, P0 ;  /* 0x000000390000780c */ /* 0x040fe40000764270 */
[C---:B------:R-:W-:Y:S01]  /*15960*/  ISETP.GT.AND P6, PT, R0.reuse, 0x38, P2 ;  /* 0x000000380000780c */ /* 0x040fe200017c4270 */
[----:B------:R-:W-:Y:S01]  /*15970*/  FMUL R51, R51, UR11 ;  /* 0x0000000b33337c20 */ /* 0x000fe20008400000 */
[----:B------:R-:W-:Y:S01]  /*15980*/  ISETP.GT.AND P4, PT, R0, 0x39, P2 ;  /* 0x000000390000780c */ /* 0x000fe20001784270 */
[----:B------:R-:W-:Y:S01]  /*15990*/  FMUL R52, R52, UR11 ;  /* 0x0000000b34347c20 */ /* 0x000fe20008400000 */
[----:B------:R-:W-:Y:S01]  /*159a0*/  FMUL R53, R53, UR11 ;  /* 0x0000000b35357c20 */ /* 0x000fe20008400000 */
[----:B------:R-:W-:Y:S01]  /*159b0*/  FMUL R54, R54, UR11 ;  /* 0x0000000b36367c20 */ /* 0x000fe20008400000 */
[----:B------:R-:W-:Y:S01]  /*159c0*/  FMUL R55, R55, UR11 ;  /* 0x0000000b37377c20 */ /* 0x000fe20008400000 */
[----:B------:R-:W-:-:S02]  /*159d0*/  F2FP.BF16.F32.PACK_AB R51, RZ, R51 ;  /* 0x00000033ff33723e */ /* 0x000fc400000010ff */
[----:B------:R-:W-:Y:S02]  /*159e0*/  @P5 MOV R6, R4 ;  /* 0x0000000400065202 */ /* 0x000fe40000000f00 */
[----:B------:R-:W-:Y:S01]  /*159f0*/  F2FP.BF16.F32.PACK_AB R52, RZ, R52 ;  /* 0x00000034ff34723e */ /* 0x000fe200000010ff */
[C---:B-1----:R-:W-:Y:S01]  /*15a00*/  VIADD R4, R2.reuse, UR9 ;  /* 0x0000000902047c36 */ /* 0x042fe20008000000 */
[----:B------:R-:W-:Y:S01]  /*15a10*/  F2FP.BF16.F32.PACK_AB R53, RZ, R53 ;  /* 0x00000035ff35723e */ /* 0x000fe200000010ff */
[--C-:B------:R-:W-:Y:S01]  /*15a20*/  @P1 IMAD.MOV.U32 R5, RZ, RZ, R7.reuse ;  /* 0x000000ffff051224 */ /* 0x100fe200078e0007 */
[----:B------:R-:W-:Y:S01]  /*15a30*/  F2FP.BF16.F32.PACK_AB R54, RZ, R54 ;  /* 0x00000036ff36723e */ /* 0x000fe200000010ff */
[----:B------:R-:W-:Y:S01]  /*15a40*/  VIADD R8, R2, UR9 ;  /* 0x0000000902087c36 */ /* 0x000fe20008000000 */
[----:B------:R-:W-:Y:S01]  /*15a50*/  F2FP.BF16.F32.PACK_AB R55, RZ, R55 ;  /* 0x00000037ff37723e */ /* 0x000fe200000010ff */
[----:B------:R-:W-:Y:S01]  /*15a60*/  @P3 IMAD.MOV.U32 R9, RZ, RZ, R7 ;  /* 0x000000ffff093224 */ /* 0x000fe200078e0007 */
[----:B------:R-:W-:Y:S04]  /*15a70*/  @P5 STG.E.U16 desc[UR20][R6.64+0x62], R51 ;  /* 0x0000623306005986 */ /* 0x000fe8000c101514 */
[----:B------:R-:W-:Y:S04]  /*15a80*/  @P6 STG.E.U16 desc[UR20][R2.64+0x70], R52 ;  /* 0x0000703402006986 */ /* 0x000fe8000c101514 */
[----:B------:R-:W-:Y:S04]  /*15a90*/  @P4 STG.E.U16 desc[UR20][R2.64+0x72], R53 ;  /* 0x0000723502004986 */ /* 0x000fe8000c101514 */
[----:B------:R-:W-:Y:S01]  /*15aa0*/  @P1 STG.E.U16 desc[UR20][R4.64+0x70], R54 ;  /* 0x0000703604001986 */ /* 0x000fe2000c101514 */
[----:B------:R-:W-:-:S03]  /*15ab0*/  ISETP.GT.AND P1, PT, R0, 0x40, P0 ;  /* 0x000000400000780c */ /* 0x000fc60000724270 */
[----:B------:R1:W-:Y:S01]  /*15ac0*/  @P3 STG.E.U16 desc[UR20][R8.64+0x72], R55 ;  /* 0x0000723708003986 */ /* 0x0003e2000c101514 */
[C---:B------:R-:W-:Y:S02]  /*15ad0*/  ISETP.GT.AND P3, PT, R0.reuse, 0x41, P0 ;  /* 0x000000410000780c */ /* 0x040fe40000764270 */
[C---:B------:R-:W-:Y:S02]  /*15ae0*/  ISETP.GT.AND P4, PT, R0.reuse, 0x40, P2 ;  /* 0x000000400000780c */ /* 0x040fe40001784270 */
[----:B------:R-:W-:Y:S01]  /*15af0*/  ISETP.GT.AND P5, PT, R0, 0x41, P2 ;  /* 0x000000410000780c */ /* 0x000fe200017a4270 */
[----:B------:R-:W-:Y:S01]  /*15b00*/  FMUL R56, R56, UR11 ;  /* 0x0000000b38387c20 */ /* 0x000fe20008400000 */
[----:B------:R-:W-:Y:S01]  /*15b10*/  FMUL R57, R57, UR11 ;  /* 0x0000000b39397c20 */ /* 0x000fe20008400000 */
[----:B------:R-:W-:Y:S01]  /*15b20*/  FMUL R58, R58, UR11 ;  /* 0x0000000b3a3a7c20 */ /* 0x000fe20008400000 */
[----:B------:R-:W-:Y:S02]  /*15b30*/  FMUL R59, R59, UR11 ;  /* 0x0000000b3b3b7c20 */ /* 0x000fe40008400000 */
[----:B------:R-:W-:-:S02]  /*15b40*/  F2FP.BF16.F32.PACK_AB R56, RZ, R56 ;  /* 0x00000038ff38723e */ /* 0x000fc400000010ff */
[----:B------:R-:W-:Y:S01]  /*15b50*/  F2FP.BF16.F32.PACK_AB R57, RZ, R57 ;  /* 0x00000039ff39723e */ /* 0x000fe200000010ff */
[----:B-1----:R-:W-:Y:S01]  /*15b60*/  @P3 IMAD.MOV.U32 R9, RZ, RZ, R7 ;  /* 0x000000ffff093224 */ /* 0x002fe200078e0007 */
[----:B------:R-:W-:Y:S02]  /*15b70*/  F2FP.BF16.F32.PACK_AB R58, RZ, R58 ;  /* 0x0000003aff3a723e */ /* 0x000fe400000010ff */
[----:B------:R-:W-:Y:S02]  /*15b80*/  @P1 MOV R5, R7 ;  /* 0x0000000700051202 */ /* 0x000fe40000000f00 */
[----:B------:R-:W-:Y:S01]  /*15b90*/  F2FP.BF16.F32.PACK_AB R59, RZ, R59 ;  /* 0x0000003bff3b723e */ /* 0x000fe200000010ff */
[----:B------:R-:W-:Y:S04]  /*15ba0*/  @P4 STG.E.U16 desc[UR20][R2.64+0x80], R56 ;  /* 0x0000803802004986 */ /* 0x000fe8000c101514 */
[----:B------:R-:W-:Y:S04]  /*15bb0*/  @P5 STG.E.U16 desc[UR20][R2.64+0x82], R57 ;  /* 0x0000823902005986 */ /* 0x000fe8000c101514 */
[----:B------:R1:W-:Y:S01]  /*15bc0*/  @P1 STG.E.U16 desc[UR20][R4.64+0x80], R58 ;  /* 0x0000803a04001986 */ /* 0x0003e2000c101514 */
        /* <DEDUP_REMOVED lines=9> */
[----:B------:R-:W-:Y:S01]  /*15c60*/  F2FP.BF16.F32.PACK_AB R60, RZ, R60 ;  /* 0x0000003cff3c723e */ /* 0x000fe200000010ff */
[--C-:B-1----:R-:W-:Y:S01]  /*15c70*/  @P1 IMAD.MOV.U32 R5, RZ, RZ, R7.reuse ;  /* 0x000000ffff051224 */ /* 0x102fe200078e0007 */
[----:B------:R-:W-:Y:S01]  /*15c80*/  F2FP.BF16.F32.PACK_AB R61, RZ, R61 ;  /* 0x0000003dff3d723e */ /* 0x000fe200000010ff */
[----:B--2---:R-:W-:Y:S01]  /*15c90*/  @P3 IMAD.MOV.U32 R9, RZ, RZ, R7 ;  /* 0x000000ffff093224 */ /* 0x004fe200078e0007 */
[----:B------:R-:W-:-:S02]  /*15ca0*/  F2FP.BF16.F32.PACK_AB R62, RZ, R62 ;  /* 0x0000003eff3e723e */ /* 0x000fc400000010ff */
[----:B------:R-:W-:Y:S01]  /*15cb0*/  F2FP.BF16.F32.PACK_AB R63, RZ, R63 ;  /* 0x0000003fff3f723e */ /* 0x000fe200000010ff */
[----:B------:R-:W-:Y:S01]  /*15cc0*/  @P4 STG.E.U16 desc[UR20][R2.64+0x90], R60 ;  /* 0x0000903c02004986 */ /* 0x000fe2000c101514 */
[----:B------:R-:W-:-:S03]  /*15cd0*/  ISETP.GT.AND P4, PT, R0, 0x50, P2 ;  /* 0x000000500000780c */ /* 0x000fc60001784270 */
[----:B------:R-:W-:Y:S01]  /*15ce0*/  @P5 STG.E.U16 desc[UR20][R2.64+0x92], R61 ;  /* 0x0000923d02005986 */ /* 0x000fe2000c101514 */
[----:B------:R-:W-:-:S03]  /*15cf0*/  FMUL R64, R64, UR11 ;  /* 0x0000000b40407c20 */ /* 0x000fc60008400000 */
[----:B------:R1:W-:Y:S01]  /*15d00*/  @P1 STG.E.U16 desc[UR20][R4.64+0x90], R62 ;  /* 0x0000903e04001986 */ /* 0x0003e2000c101514 */
[----:B------:R-:W-:-:S03]  /*15d10*/  ISETP.GT.AND P1, PT, R0, 0x50, P0 ;  /* 0x000000500000780c */ /* 0x000fc60000724270 */
[----:B------:R2:W-:Y:S01]  /*15d20*/  @P3 STG.E.U16 desc[UR20][R8.64+0x92], R63 ;  /* 0x0000923f08003986 */ /* 0x0005e2000c101514 */
        /* <DEDUP_REMOVED lines=8> */
[----:B------:R-:W-:Y:S01]  /*15db0*/  ISETP.GT.AND P4, PT, R0, 0x58, P2 ;  /* 0x000000580000780c */ /* 0x000fe20001784270 */
[----:B-1----:R-:W-:Y:S01]  /*15dc0*/  @P1 IMAD.MOV.U32 R5, RZ, RZ, R7 ;  /* 0x000000ffff051224 */ /* 0x002fe200078e0007 */
[----:B------:R-:W-:Y:S01]  /*15dd0*/  F2FP.BF16.F32.PACK_AB R66, RZ, R66 ;  /* 0x00000042ff42723e */ /* 0x000fe200000010ff */
[----:B------:R-:W-:Y:S01]  /*15de0*/  FMUL R68, R68, UR11 ;  /* 0x0000000b44447c20 */ /* 0x000fe20008400000 */
[----:B------:R-:W-:-:S02]  /*15df0*/  F2FP.BF16.F32.PACK_AB R67, RZ, R67 ;  /* 0x00000043ff43723e */ /* 0x000fc400000010ff */
[----:B--2---:R-:W-:Y:S01]  /*15e00*/  @P3 MOV R9, R7 ;  /* 0x0000000700093202 */ /* 0x004fe20000000f00 */
[----:B------:R-:W-:Y:S01]  /*15e10*/  @P5 STG.E.U16 desc[UR20][R2.64+0xa2], R65 ;  /* 0x0000a24102005986 */ /* 0x000fe2000c101514 */
[----:B------:R-:W-:-:S03]  /*15e20*/  F2FP.BF16.F32.PACK_AB R68, RZ, R68 ;  /* 0x00000044ff44723e */ /* 0x000fc600000010ff */
[----:B------:R1:W-:Y:S01]  /*15e30*/  @P1 STG.E.U16 desc[UR20][R4.64+0xa0], R66 ;  /* 0x0000a04204001986 */ /* 0x0003e2000c101514 */
[----:B------:R-:W-:-:S03]  /*15e40*/  ISETP.GT.AND P1, PT, R0, 0x58, P0 ;  /* 0x000000580000780c */ /* 0x000fc60000724270 */
[----:B------:R2:W-:Y:S01]  /*15e50*/  @P3 STG.E.U16 desc[UR20][R8.64+0xa2], R67 ;  /* 0x0000a24308003986 */ /* 0x0005e2000c101514 */
[C---:B------:R-:W-:Y:S02]  /*15e60*/  ISETP.GT.AND P3, PT, R0.reuse, 0x59, P0 ;  /* 0x000000590000780c */ /* 0x040fe40000764270 */
[C---:B------:R-:W-:Y:S01]  /*15e70*/  ISETP.GT.AND P5, PT, R0.reuse, 0x59, P2 ;  /* 0x000000590000780c */ /* 0x040fe200017a4270 */
[----:B------:R-:W-:Y:S01]  /*15e80*/  FMUL R69, R69, UR11 ;  /* 0x0000000b45457c20 */ /* 0x000fe20008400000 */
[----:B------:R-:W-:Y:S01]  /*15e90*/  @P4 STG.E.U16 desc[UR20][R2.64+0xb0], R68 ;  /* 0x0000b04402004986 */ /* 0x000fe2000c101514 */
[----:B------:R-:W-:Y:S01]  /*15ea0*/  ISETP.GT.AND P4, PT, R0, 0x60, P2 ;  /* 0x000000600000780c */ /* 0x000fe20001784270 */
[----:B------:R-:W-:Y:S01]  /*15eb0*/  FMUL R70, R70, UR11 ;  /* 0x0000000b46467c20 */ /* 0x000fe20008400000 */
[----:B------:R-:W-:Y:S01]  /*15ec0*/  FMUL R71, R71, UR11 ;  /* 0x0000000b47477c20 */ /* 0x000fe20008400000 */
[----:B------:R-:W-:Y:S01]  /*15ed0*/  FMUL R72, R72, UR11 ;  /* 0x0000000b48487c20 */ /* 0x000fe20008400000 */
[----:B------:R-:W-:Y:S01]  /*15ee0*/  F2FP.BF16.F32.PACK_AB R69, RZ, R69 ;  /* 0x00000045ff45723e */ /* 0x000fe200000010ff */
[----:B-1----:R-:W-:Y:S01]  /*15ef0*/  @P1 IMAD.MOV.U32 R5, RZ, RZ, R7 ;  /* 0x000000ffff051224 */ /* 0x002fe200078e0007 */
[----:B------:R-:W-:-:S02]  /*15f00*/  F2FP.BF16.F32.PACK_AB R70, RZ, R70 ;  /* 0x00000046ff46723e */ /* 0x000fc400000010ff */
[----:B------:R-:W-:Y:S01]  /*15f10*/  F2FP.BF16.F32.PACK_AB R71, RZ, R71 ;  /* 0x00000047ff47723e */ /* 0x000fe200000010ff */
[----:B--2---:R-:W-:Y:S01]  /*15f20*/  @P3 IMAD.MOV.U32 R9, RZ, RZ, R7 ;  /* 0x000000ffff093224 */ /* 0x004fe200078e0007 */
[----:B------:R-:W-:Y:S01]  /*15f30*/  F2FP.BF16.F32.PACK_AB R72, RZ, R72 ;  /* 0x00000048ff48723e */ /* 0x000fe200000010ff */
[----:B------:R-:W-:Y:S01]  /*15f40*/  @P5 STG.E.U16 desc[UR20][R2.64+0xb2], R69 ;  /* 0x0000b24502005986 */ /* 0x000fe2000c101514 */
[C---:B------:R-:W-:Y:S01]  /*15f50*/  ISETP.GT.AND P5, PT, R0.reuse, 0x61, P2 ;  /* 0x000000610000780c */ /* 0x040fe200017a4270 */
[----:B------:R-:W-:Y:S02]  /*15f60*/  FMUL R73, R73, UR11 ;  /* 0x0000000b49497c20 */ /* 0x000fe40008400000 */
[----:B------:R1:W-:Y:S04]  /*15f70*/  @P1 STG.E.U16 desc[UR20][R4.64+0xb0], R70 ;  /* 0x0000b04604001986 */ /* 0x0003e8000c101514 */
[----:B------:R2:W-:Y:S01]  /*15f80*/  @P3 STG.E.U16 desc[UR20][R8.64+0xb2], R71 ;  /* 0x0000b24708003986 */ /* 0x0005e2000c101514 */
[----:B------:R-:W-:-:S03]  /*15f90*/  ISETP.GT.AND P3, PT, R0, 0x60, P0 ;  /* 0x000000600000780c */ /* 0x000fc60000764270 */
[----:B------:R-:W-:Y:S01]  /*15fa0*/  @P4 STG.E.U16 desc[UR20][R2.64+0xc0], R72 ;  /* 0x0000c04802004986 */ /* 0x000fe2000c101514 */
[----:B------:R-:W-:Y:S02]  /*15fb0*/  ISETP.GT.AND P4, PT, R0, 0x61, P0 ;  /* 0x000000610000780c */ /* 0x000fe40000784270 */
[----:B------:R-:W-:Y:S01]  /*15fc0*/  F2FP.BF16.F32.PACK_AB R73, RZ, R73 ;  /* 0x00000049ff49723e */ /* 0x000fe200000010ff */
[----:B------:R-:W-:Y:S01]  /*15fd0*/  FMUL R74, R74, UR11 ;  /* 0x0000000b4a4a7c20 */ /* 0x000fe20008400000 */
[----:B------:R-:W-:Y:S01]  /*15fe0*/  FMUL R75, R75, UR11 ;  /* 0x0000000b4b4b7c20 */ /* 0x000fe20008400000 */
[C---:B------:R-:W-:Y:S02]  /*15ff0*/  ISETP.GT.AND P1, PT, R0.reuse, 0x69, P2 ;  /* 0x000000690000780c */ /* 0x040fe40001724270 */
[----:B------:R-:W-:Y:S01]  /*16000*/  @P5 STG.E.U16 desc[UR20][R2.64+0xc2], R73 ;  /* 0x0000c24902005986 */ /* 0x000fe2000c101514 */
[----:B------:R-:W-:Y:S01]  /*16010*/  ISETP.GT.AND P5, PT, R0, 0x68, P2 ;  /* 0x000000680000780c */ /* 0x000fe200017a4270 */
[--C-:B-1----:R-:W-:Y:S01]  /*16020*/  @P3 IMAD.MOV.U32 R5, RZ, RZ, R7.reuse ;  /* 0x000000ffff053224 */ /* 0x102fe200078e0007 */
[----:B------:R-:W-:Y:S01]  /*16030*/  F2FP.BF16.F32.PACK_AB R74, RZ, R74 ;  /* 0x0000004aff4a723e */ /* 0x000fe200000010ff */
[----:B------:R-:W-:Y:S01]  /*16040*/  FMUL R76, R76, UR11 ;  /* 0x0000000b4c4c7c20 */ /* 0x000fe20008400000 */
[----:B------:R-:W-:Y:S01]  /*16050*/  F2FP.BF16.F32.PACK_AB R75, RZ, R75 ;  /* 0x0000004bff4b723e */ /* 0x000fe200000010ff */
[----:B--2---:R-:W-:-:S02]  /*16060*/  @P4 IMAD.MOV.U32 R9, RZ, RZ, R7 ;  /* 0x000000ffff094224 */ /* 0x004fc400078e0007 */
[----:B------:R-:W-:Y:S01]  /*16070*/  FMUL R77, R77, UR11 ;  /* 0x0000000b4d4d7c20 */ /* 0x000fe20008400000 */
[----:B------:R1:W-:Y:S01]  /*16080*/  @P3 STG.E.U16 desc[UR20][R4.64+0xc0], R74 ;  /* 0x0000c04a04003986 */ /* 0x0003e2000c101514 */
[----:B------:R-:W-:Y:S02]  /*16090*/  F2FP.BF16.F32.PACK_AB R76, RZ, R76 ;  /* 0x0000004cff4c723e */ /* 0x000fe400000010ff */
[C---:B------:R-:W-:Y:S01]  /*160a0*/  ISETP.GT.AND P3, PT, R0.reuse, 0x68, P0 ;  /* 0x000000680000780c */ /* 0x040fe20000764270 */
[----:B------:R2:W-:Y:S01]  /*160b0*/  @P4 STG.E.U16 desc[UR20][R8.64+0xc2], R75 ;  /* 0x0000c24b08004986 */ /* 0x0005e2000c101514 */
[----:B------:R-:W-:Y:S02]  /*160c0*/  F2FP.BF16.F32.PACK_AB R77, RZ, R77 ;  /* 0x0000004dff4d723e */ /* 0x000fe400000010ff */
        /* <DEDUP_REMOVED lines=8> */
[----:B-1----:R-:W-:Y:S02]  /*16150*/  @P3 MOV R5, R7 ;  /* 0x0000000700053202 */ /* 0x002fe40000000f00 */
[----:B------:R-:W-:Y:S01]  /*16160*/  F2FP.BF16.F32.PACK_AB R79, RZ, R79 ;  /* 0x0000004fff4f723e */ /* 0x000fe200000010ff */
[----:B--2---:R-:W-:Y:S01]  /*16170*/  @P4 IMAD.MOV.U32 R9, RZ, RZ, R7 ;  /* 0x000000ffff094224 */ /* 0x004fe200078e0007 */
[----:B------:R-:W-:Y:S01]  /*16180*/  F2FP.BF16.F32.PACK_AB R80, RZ, R80 ;  /* 0x00000050ff50723e */ /* 0x000fe200000010ff */
[----:B------:R1:W-:Y:S01]  /*16190*/  @P3 STG.E.U16 desc[UR20][R4.64+0xd0], R78 ;  /* 0x0000d04e04003986 */ /* 0x0003e2000c101514 */
[----:B------:R-:W-:-:S02]  /*161a0*/  ISETP.GT.AND P6, PT, R0, 0x70, P0 ;  /* 0x000000700000780c */ /* 0x000fc400007c4270 */
[C---:B------:R-:W-:Y:S01]  /*161b0*/  ISETP.GT.AND P5, PT, R0.reuse, 0x71, P0 ;  /* 0x000000710000780c */ /* 0x040fe200007a4270 */
        /* <DEDUP_REMOVED lines=9> */
[----:B------:R-:W-:Y:S01]  /*16250*/  FMUL R84, R84, UR11 ;  /* 0x0000000b54547c20 */ /* 0x000fe20008400000 */
[----:B------:R-:W-:Y:S01]  /*16260*/  ISETP.GT.AND P0, PT, R0, 0x79, P0 ;  /* 0x000000790000780c */ /* 0x000fe20000704270 */
[----:B------:R-:W-:Y:S01]  /*16270*/  FMUL R85, R85, UR11 ;  /* 0x0000000b55557c20 */ /* 0x000fe20008400000 */
[----:B------:R-:W-:Y:S01]  /*16280*/  FMUL R86, R86, UR11 ;  /* 0x0000000b56567c20 */ /* 0x000fe20008400000 */
[----:B------:R-:W-:Y:S01]  /*16290*/  F2FP.BF16.F32.PACK_AB R81, RZ, R81 ;  /* 0x00000051ff51723e */ /* 0x000fe200000010ff */
[--C-:B-1----:R-:W-:Y:S01]  /*162a0*/  @P6 IMAD.MOV.U32 R5, RZ, RZ, R7.reuse ;  /* 0x000000ffff056224 */ /* 0x102fe200078e0007 */
[----:B------:R-:W-:Y:S01]  /*162b0*/  F2FP.BF16.F32.PACK_AB R82, RZ, R82 ;  /* 0x00000052ff52723e */ /* 0x000fe200000010ff */
[----:B--2---:R-:W-:Y:S01]  /*162c0*/  @P5 IMAD.MOV.U32 R9, RZ, RZ, R7 ;  /* 0x000000ffff095224 */ /* 0x004fe200078e0007 */
[----:B------:R-:W-:Y:S01]  /*162d0*/  F2FP.BF16.F32.PACK_AB R83, RZ, R83 ;  /* 0x00000053ff53723e */ /* 0x000fe200000010ff */
[--C-:B------:R-:W-:Y:S01]  /*162e0*/  @P3 IMAD.MOV.U32 R10, RZ, RZ, R2.reuse ;  /* 0x000000ffff0a3224 */ /* 0x100fe200078e0002 */
[----:B------:R-:W-:Y:S01]  /*162f0*/  @P3 MOV R11, R3 ;  /* 0x00000003000b3202 */ /* 0x000fe20000000f00 */
[----:B------:R-:W-:Y:S01]  /*16300*/  @P2 IMAD.MOV.U32 R12, RZ, RZ, R2 ;  /* 0x000000ffff0c2224 */ /* 0x000fe200078e0002 */
[----:B------:R-:W-:Y:S01]  /*16310*/  F2FP.BF16.F32.PACK_AB R84, RZ, R84 ;  /* 0x00000054ff54723e */ /* 0x000fe200000010ff */
[----:B------:R-:W-:Y:S01]  /*16320*/  @P2 IMAD.MOV.U32 R13, RZ, RZ, R3 ;  /* 0x000000ffff0d2224 */ /* 0x000fe200078e0003 */
[----:B------:R-:W-:Y:S01]  /*16330*/  F2FP.BF16.F32.PACK_AB R85, RZ, R85 ;  /* 0x00000055ff55723e */ /* 0x000fe200000010ff */
[----:B------:R-:W-:Y:S01]  /*16340*/  VIADD R14, R2, UR9 ;  /* 0x00000009020e7c36 */ /* 0x000fe20008000000 */
[----:B------:R3:W-:Y:S01]  /*16350*/  @P1 STG.E.U16 desc[UR20][R2.64+0xe2], R81 ;  /* 0x0000e25102001986 */ /* 0x0007e2000c101514 */
[----:B------:R-:W-:-:S02]  /*16360*/  F2FP.BF16.F32.PACK_AB R86, RZ, R86 ;  /* 0x00000056ff56723e */ /* 0x000fc400000010ff */
[----:B------:R-:W-:Y:S01]  /*16370*/  @P4 MOV R15, R7 ;  /* 0x00000007000f4202 */ /* 0x000fe20000000f00 */
[----:B------:R3:W-:Y:S01]  /*16380*/  @P6 STG.E.U16 desc[UR20][R4.64+0xe0], R82 ;  /* 0x0000e05204006986 */ /* 0x0007e2000c101514 */
[----:B------:R-:W-:-:S03]  /*16390*/  VIADD R16, R2, UR9 ;  /* 0x0000000902107c36 */ /* 0x000fc60008000000 */
[----:B------:R3:W-:Y:S04]  /*163a0*/  @P5 STG.E.U16 desc[UR20][R8.64+0xe2], R83 ;  /* 0x0000e25308005986 */ /* 0x0007e8000c101514 */
[----:B------:R3:W-:Y:S04]  /*163b0*/  @P3 STG.E.U16 desc[UR20][R10.64+0xf0], R84 ;  /* 0x0000f0540a003986 */ /* 0x0007e8000c101514 */
[----:B------:R3:W-:Y:S01]  /*163c0*/  @P2 STG.E.U16 desc[UR20][R12.64+0xf2], R85 ;  /* 0x0000f2550c002986 */ /* 0x0007e2000c101514 */
[----:B------:R-:W-:-:S03]  /*163d0*/  FMUL R87, R87, UR11 ;  /* 0x0000000b57577c20 */ /* 0x000fc60008400000 */
[----:B------:R3:W-:Y:S01]  /*163e0*/  @P4 STG.E.U16 desc[UR20][R14.64+0xf0], R86 ;  /* 0x0000f0560e004986 */ /* 0x0007e2000c101514 */
[----:B------:R-:W-:Y:S05]  /*163f0*/  @!P0 EXIT ;  /* 0x000000000000894d */ /* 0x000fea0003800000 */
[----:B------:R-:W-:Y:S01]  /*16400*/  F2FP.BF16.F32.PACK_AB R87, RZ, R87 ;  /* 0x00000057ff57723e */ /* 0x000fe200000010ff */
[----:B------:R-:W-:-:S05]  /*16410*/  IMAD.MOV.U32 R17, RZ, RZ, R7 ;  /* 0x000000ffff117224 */ /* 0x000fca00078e0007 */
[----:B------:R-:W-:Y:S01]  /*16420*/  STG.E.U16 desc[UR20][R16.64+0xf2], R87 ;  /* 0x0000f25710007986 */ /* 0x000fe2000c101514 */
[----:B------:R-:W-:Y:S05]  /*16430*/  EXIT ;  /* 0x000000000000794d */ /* 0x000fea0003800000 */
.L_x_13:
[----:B------:R-:W-:-:S13]  /*16440*/  ISETP.NE.AND P0, PT, RZ, UR7, PT ;  /* 0x00000007ff007c0c */ /* 0x000fda000bf05270 */
[----:B------:R-:W-:Y:S05]  /*16450*/  @P0 EXIT ;  /* 0x000000000000094d */ /* 0x000fea0003800000 */
[----:B------:R-:W-:-:S13]  /*16460*/  ELECT P0, URZ, PT ;  /* 0x00000000003f782f */ /* 0x000fda0003800000 */
[----:B------:R-:W-:Y:S05]  /*16470*/  @!P0 BRA `(.L_x_528) ;  /* 0x0000000400cc8947 */ /* 0x000fea0003800000 */
[----:B------:R-:W-:-:S06]  /*16480*/  UISETP.GE.AND UP0, UPT, UR5, 0x1, UPT ;  /* 0x000000010500788c */ /* 0x000fcc000bf06270 */
[----:B------:R-:W-:-:S13]  /*16490*/  PLOP3.LUT P0, PT, PT, PT, UP0, 0x80, 0x0 ;  /* 0x000000000000781c */ /* 0x000fda0003f0f008 */
[----:B------:R-:W-:Y:S05]  /*164a0*/  @!P0 BRA `(.L_x_528) ;  /* 0x0000000400c08947 */ /* 0x000fea0003800000 */
[----:B------:R-:W0:Y:S01]  /*164b0*/  S2R R3, SR_CgaCtaId ;  /* 0x0000000000037919 */ /* 0x000e220000008800 */
[----:B------:R-:W-:Y:S01]  /*164c0*/  UIMAD UR7, UR26, UR27, URZ ;  /* 0x0000001b1a0772a4 */ /* 0x000fe2000f8e023f */
[----:B------:R-:W-:Y:S01]  /*164d0*/  IMAD.SHL.U32 R16, R7, 0x100, RZ ;  /* 0x0000010007107824 */ /* 0x000fe200078e00ff */
[----:B------:R-:W-:Y:S01]  /*164e0*/  ULDC UR8, c[0x0][0x384] ;  /* 0x0000e10000087ab9 */ /* 0x000fe20000000800 */
[----:B------:R-:W-:Y:S01]  /*164f0*/  LOP3.LUT P0, RZ, R6, 0x1f, RZ, 0xc0, !PT ;  /* 0x0000001f06ff7812 */ /* 0x000fe2000780c0ff */
[----:B------:R-:W-:Y:S01]  /*16500*/  UIMAD UR7, UR4, UR7, 0x1 ;  /* 0x00000001040774a4 */ /* 0x000fe2000f8e0207 */
[----:B------:R-:W-:Y:S01]  /*16510*/  IMAD.HI.U32 R4, R16, UR8, RZ ;  /* 0x0000000810047c27 */ /* 0x000fe2000f8e00ff */
[----:B------:R-:W-:Y:S01]  /*16520*/  MOV R10, UR6 ;  /* 0x00000006000a7c02 */ /* 0x000fe20008000f00 */
[----:B------:R-:W-:Y:S01]  /*16530*/  ULDC UR9, c[0x0][0x388] ;  /* 0x0000e20000097ab9 */ /* 0x000fe20000000800 */
[C---:B------:R-:W-:Y:S01]  /*16540*/  ISETP.NE.AND P1, PT, R11.reuse, RZ, PT ;  /* 0x000000ff0b00720c */ /* 0x040fe20003f25270 */
[----:B------:R-:W-:Y:S01]  /*16550*/  IMAD.MOV.U32 R5, RZ, RZ, 0x1 ;  /* 0x00000001ff057424 */ /* 0x000fe200078e00ff */
[----:B------:R-:W-:-:S02]  /*16560*/  ISETP.NE.OR P0, PT, R11, RZ, !P0 ;  /* 0x000000ff0b00720c */ /* 0x000fc40004705670 */
[----:B------:R-:W-:Y:S02]  /*16570*/  CS2R R6, SRZ ;  /* 0x0000000000067805 */ /* 0x000fe4000001ff00 */
[----:B------:R-:W-:Y:S01]  /*16580*/  SHF.R.U32.HI R4, RZ, UR9, R4 ;  /* 0x00000009ff047c19 */ /* 0x000fe20008011604 */
[----:B------:R-:W-:Y:S02]  /*16590*/  IMAD.U32 R19, RZ, RZ, UR7 ;  /* 0x00000007ff137e24 */ /* 0x000fe4000f8e00ff */
[----:B0-----:R-:W-:-:S05]  /*165a0*/  IMAD.SHL.U32 R0, R3, 0x40, RZ ;  /* 0x0000004003007824 */ /* 0x001fca00078e00ff */
[----:B------:R-:W-:-:S05]  /*165b0*/  LOP3.LUT R0, R0, 0x40, RZ, 0xc0, !PT ;  /* 0x0000004000007812 */ /* 0x000fca00078ec0ff */
[----:B------:R-:W-:Y:S01]  /*165c0*/  IMAD R2, R9, 0x80, R0 ;  /* 0x0000008009027824 */ /* 0x000fe200078e0200 */
[----:B------:R-:W-:Y:S01]  /*165d0*/  CS2R R8, SRZ ;  /* 0x0000000000087805 */ /* 0x000fe2000001ff00 */
[----:B------:R-:W-:Y:S01]  /*165e0*/  IMAD.SHL.U32 R0, R3, 0x1000, RZ ;  /* 0x0000100003007824 */ /* 0x000fe200078e00ff */
[----:B------:R-:W-:-:S04]  /*165f0*/  LOP3.LUT R3, R10, 0x2, RZ, 0xfc, !PT ;  /* 0x000000020a037812 */ /* 0x000fc800078efcff */
[----:B------:R-:W-:-:S07]  /*16600*/  LOP3.LUT R0, R0, 0x1000, RZ, 0xc0, !PT ;  /* 0x0000100000007812 */ /* 0x000fce00078ec0ff */
.L_x_532:
[----:B------:R-:W0:Y:S01]  /*16610*/  S2R R11, SR_CgaCtaId ;  /* 0x00000000000b7919 */ /* 0x000e220000008800 */
[----:B------:R-:W-:-:S04]  /*16620*/  MOV R10, 0x400 ;  /* 0x00000400000a7802 */ /* 0x000fc80000000f00 */
[----:B0-----:R-:W-:Y:S02]  /*16630*/  LEA R18, R11, R10, 0x18 ;  /* 0x0000000a0b127211 */ /* 0x001fe400078ec0ff */
[----:B------:R-:W-:-:S03]  /*16640*/  SHF.L.U32 R10, R5, 0x1f, RZ ;  /* 0x0000001f050a7819 */ /* 0x000fc600000006ff */
[----:B------:R-:W-:-:S07]  /*16650*/  IMAD R17, R7, 0x8, R18 ;  /* 0x0000000807117824 */ /* 0x000fce00078e0212 */
.L_x_529:
[----:B0-----:R0:W1:Y:S02]  /*16660*/  SYNCS.PHASECHK.TRANS64.TRYWAIT P2, [R17+URZ+0x30020], R10 ;  /* 0x0300200a110075a7 */ /* 0x001064000804017f */
[----:B-1----:R-:W-:Y:S05]  /*16670*/  @!P2 NANOSLEEP.SYNCS 0x989680 ;  /* 0x009896800000a95d */ /* 0x002fea0003900000 */
[----:B------:R-:W1:Y:S02]  /*16680*/  @!P2 SYNCS.PHASECHK.TRANS64 P2, [R17+URZ+0x30020], R10 ;  /* 0x0300200a1100a5a7 */ /* 0x000e64000804007f */
[----:B-1----:R-:W-:Y:S05]  /*16690*/  @!P2 BRA `(.L_x_529) ;  /* 0xfffffffc00f0a947 */ /* 0x002fea000383ffff */
[----:B0-----:R-:W0:Y:S02]  /*166a0*/  @!P1 LDC R10, c[0x0][0x500] ;  /* 0x00014000ff0a9b82 */ /* 0x001e240000000800 */
[----:B0-----:R0:W-:Y:S02]  /*166b0*/  @!P1 SYNCS.ARRIVE.TRANS64 RZ, [R17+URZ+0x30000], R10 ;  /* 0x0300000a11ff99a7 */ /* 0x0011e4000800003f */
[----:B0-----:R-:W-:-:S04]  /*166c0*/  PRMT R10, R3, 0x9910, RZ ;  /* 0x00009910030a7816 */ /* 0x001fc800000000ff */
[----:B------:R-:W-:-:S13]  /*166d0*/  ISETP.NE.AND P2, PT, R10, 0x2, PT ;  /* 0x000000020a00780c */ /* 0x000fda0003f45270 */
[----:B------:R-:W-:Y:S05]  /*166e0*/  @P2 BRA `(.L_x_530) ;  /* 0x0000000000042947 */ /* 0x000fea0003800000 */
[----:B------:R-:W-:Y:S01]  /*166f0*/  BPT.TRAP 0x1 ;  /* 0x000000040000795c */ /* 0x000fe20000300000 */
.L_x_530:
[----:B------:R-:W-:Y:S05]  /*16700*/  @P0 BRA `(.L_x_531) ;  /* 0x0000000000040947 */ /* 0x000fea0003800000 */
[----:B------:R-:W-:Y:S01]  /*16710*/  BPT.TRAP 0x1 ;  /* 0x000000040000795c */ /* 0x000fe20000300000 */
.L_x_531:
[----:B------:R-:W0:Y:S01]  /*16720*/  LDC R11, c[0x0][0x380] ;  /* 0x0000e000ff0b7b82 */ /* 0x000e220000000800 */
[----:B------:R-:W-:Y:S01]  /*16730*/  R2UR UR7, R4 ;  /* 0x00000000040772ca */ /* 0x000fe200000e0000 */
[----:B------:R-:W-:Y:S01]  /*16740*/  ULDC UR20, c[0x0][0x38c] ;  /* 0x0000e30000147ab9 */ /* 0x000fe20000000800 */
[C---:B------:R-:W-:Y:S01]  /*16750*/  LEA R10, R7.reuse, R0, 0xd ;  /* 0x00000000070a7211 */ /* 0x040fe200078e68ff */
[----:B------:R-:W-:Y:S01]  /*16760*/  UISETP.NE.AND UP0, UPT, UR20, 0x1, UPT ;  /* 0x000000011400788c */ /* 0x000fe2000bf05270 */
[C---:B------:R-:W-:Y:S01]  /*16770*/  R2UR UR18, R8.reuse ;  /* 0x00000000081272ca */ /* 0x040fe200000e0000 */
[----:B------:R-:W-:Y:S01]  /*16780*/  VIADD R8, R8, 0x1 ;  /* 0x0000000108087836 */ /* 0x000fe20000000000 */
[----:B------:R-:W-:Y:S01]  /*16790*/  R2UR UR15, R18 ;  /* 0x00000000120f72ca */ /* 0x000fe200000e0000 */
[----:B------:R-:W1:Y:S01]  /*167a0*/  LDC.64 R12, c[0x0][0x3b8] ;  /* 0x0000ee00ff0c7b82 */ /* 0x000e620000000a00 */
[----:B------:R-:W-:Y:S01]  /*167b0*/  IMAD R10, R10, 0x2, R18 ;  /* 0x000000020a0a7824 */ /* 0x000fe200078e0212 */
[----:B------:R-:W-:Y:S01]  /*167c0*/  R2UR UR16, R7 ;  /* 0x00000000071072ca */ /* 0x000fe200000e0000 */
[----:B------:R-:W-:Y:S01]  /*167d0*/  VIADD R19, R19, 0xffffffff ;  /* 0xffffffff13137836 */ /* 0x000fe20000000000 */
[----:B------:R-:W-:Y:S01]  /*167e0*/  R2UR UR17, R17 ;  /* 0x00000000111172ca */ /* 0x000fe200000e0000 */
[----:B------:R-:W-:Y:S01]  /*167f0*/  ULDC.64 UR30, c[0x0][0x198] ;  /* 0x00006600001e7ab9 */ /* 0x000fe20000000a00 */
[----:B------:R-:W-:Y:S01]  /*16800*/  R2UR UR24, R10 ;  /* 0x000000000a1872ca */ /* 0x000fe200000e0000 */
[----:B------:R-:W-:Y:S01]  /*16810*/  @UP0 ULDC.64 UR12, c[0x0][0x390] ;  /* 0x0000e400000c0ab9 */ /* 0x000fe20000000a00 */
[----:B------:R-:W1:Y:S01]  /*16820*/  LDC.64 R14, c[0x0][0x3d8] ;  /* 0x0000f600ff0e7b82 */ /* 0x000e620000000a00 */
[----:B------:R-:W-:Y:S01]  /*16830*/  UIADD3 UR14, UP1, UR30, 0xf0, URZ ;  /* 0x000000f01e0e7890 */ /* 0x000fe2000ff3e03f */
[----:B------:R-:W-:Y:S01]  /*16840*/  ISETP.GT.AND P5, PT, R19, 0x1, PT ;  /* 0x000000011300780c */ /* 0x000fe20003fa4270 */
[----:B------:R-:W-:Y:S01]  /*16850*/  UIADD3 UR30, UP2, UR30, 0x1f0, URZ ;  /* 0x000001f01e1e7890 */ /* 0x000fe2000ff5e03f */
[----:B------:R-:W-:Y:S01]  /*16860*/  VIADD R7, R7, 0x1 ;  /* 0x0000000107077836 */ /* 0x000fe20000000000 */
[----:B------:R-:W-:Y:S01]  /*16870*/  ULDC.64 UR8, c[0x0][0x3b0] ;  /* 0x0000ec0000087ab9 */ /* 0x000fe20000000a00 */
[----:B------:R-:W-:Y:S01]  /*16880*/  ULDC.64 UR22, c[0x0][0x3d0] ;  /* 0x0000f40000167ab9 */ /* 0x000fe20000000a00 */
[----:B------:R-:W-:Y:S01]  /*16890*/  ULEA UR16, UR16, UR15, 0xf ;  /* 0x0000000f10107291 */ /* 0x000fe2000f8e783f */
[----:B0-----:R-:W-:Y:S01]  /*168a0*/  ISETP.NE.AND P2, PT, R11, 0x1, PT ;  /* 0x000000010b00780c */ /* 0x001fe20003f45270 */
[----:B------:R-:W-:Y:S01]  /*168b0*/  USHF.L.U32 UR18, UR18, 0x6, URZ ;  /* 0x0000000612127899 */ /* 0x000fe2000800063f */
[----:B------:R-:W-:Y:S01]  /*168c0*/  ISETP.NE.AND P4, PT, R7, 0x4, PT ;  /* 0x000000040700780c */ /* 0x000fe20003f85270 */
[----:B------:R-:W-:-:S02]  /*168d0*/  UIADD3 UR17, UR17, 0x30000, URZ ;  /* 0x0003000011117890 */ /* 0x000fc4000fffe03f */
[----:B------:R-:W-:Y:S01]  /*168e0*/  UIADD3.X UR15, URZ, UR31, URZ, UP1, !UPT ;  /* 0x0000001f3f0f7290 */ /* 0x000fe20008ffe43f */
[----:B------:R-:W-:Y:S01]  /*168f0*/  SEL R7, R7, RZ, P4 ;  /* 0x000000ff07077207 */ /* 0x000fe20002000000 */
[----:B------:R-:W-:Y:S01]  /*16900*/  UIADD3.X UR31, URZ, UR31, URZ, UP2, !UPT ;  /* 0x0000001f3f1f7290 */ /* 0x000fe200097fe43f */
[----:B------:R-:W-:Y:S01]  /*16910*/  UMOV UR32, 0x30000 ;  /* 0x0003000000207882 */ /* 0x000fe20000000000 */
[----:B------:R-:W-:Y:S01]  /*16920*/  UMOV UR28, 0x0 ;  /* 0x00000000001c7882 */ /* 0x000fe20000000000 */
[----:B------:R-:W-:-:S03]  /*16930*/  UMOV UR29, 0x10000000 ;  /* 0x10000000001d7882 */ /* 0x000fc60000000000 */
[----:B------:R-:W-:Y:S01]  /*16940*/  @P2 IMAD.U32 R20, RZ, RZ, UR7 ;  /* 0x00000007ff142e24 */ /* 0x000fe2000f8e00ff */
[----:B------:R-:W-:Y:S01]  /*16950*/  R2UR UR7, R16 ;  /* 0x00000000100772ca */ /* 0x000fe200000e0000 */
[----:B-1----:R-:W-:-:S03]  /*16960*/  IMAD R10, R9, R12, R14 ;  /* 0x0000000c090a7224 */ /* 0x002fc600078e020e */
[----:B------:R-:W-:Y:S01]  /*16970*/  @P2 R2UR UR7, R20 ;  /* 0x00000000140722ca */ /* 0x000fe200000e0000 */
[----:B------:R-:W0:Y:S01]  /*16980*/  LDC R12, c[0x0][0x3c8] ;  /* 0x0000f200ff0c7b82 */ /* 0x000e220000000800 */
[----:B------:R-:W-:-:S04]  /*16990*/  ISETP.NE.AND P2, PT, R8, UR4, PT ;  /* 0x0000000408007c0c */ /* 0x000fc8000bf45270 */
[----:B------:R-:W-:-:S07]  /*169a0*/  SEL R8, R8, RZ, P2 ;  /* 0x000000ff08087207 */ /* 0x000fce0001000000 */
[----:B------:R-:W-:Y:S02]  /*169b0*/  UIADD3 UR10, -UR7, URZ, URZ ;  /* 0x0000003f070a7290 */ /* 0x000fe4000fffe13f */
[----:B------:R-:W-:-:S04]  /*169c0*/  UMOV UR21, UR7 ;  /* 0x0000000700157c82 */ /* 0x000fc80008000000 */
[----:B------:R-:W-:Y:S01]  /*169d0*/  IMAD R14, R11, UR10, R16 ;  /* 0x0000000a0b0e7c24 */ /* 0x000fe2000f8e0210 */
[----:B------:R-:W-:Y:S01]  /*169e0*/  UIMAD.WIDE.U32 UR10, UR7, UR12, URZ ;  /* 0x0000000c070a72a5 */ /* 0x000fe2000f8e003f */
[----:B------:R-:W-:Y:S01]  /*169f0*/  IMAD R11, R6, R13, R15 ;  /* 0x0000000d060b7224 */ /* 0x000fe200078e020f */
[C---:B------:R-:W-:Y:S02]  /*16a00*/  R2UR UR12, R9.reuse ;  /* 0x00000000090c72ca */ /* 0x040fe400000e0000 */
[----:B------:R-:W-:Y:S01]  /*16a10*/  R2UR UR19, R14 ;  /* 0x000000000e1372ca */ /* 0x000fe200000e0000 */
[----:B------:R-:W-:Y:S01]  /*16a20*/  @UP0 USHF.R.U32.HI UR21, URZ, UR13, UR11 ;  /* 0x0000000d3f150299 */ /* 0x000fe2000801160b */
[----:B------:R-:W-:Y:S01]  /*16a30*/  PRMT R10, R10, 0x40, R11 ;  /* 0x000000400a0a7816 */ /* 0x000fe2000000000b */
[C---:B------:R-:W-:Y:S01]  /*16a40*/  VIADD R11, R9.reuse, 0x1 ;  /* 0x00000001090b7836 */ /* 0x040fe20000000000 */
[----:B------:R-:W-:Y:S01]  /*16a50*/  @P2 IADD3 R11, R9, RZ, RZ ;  /* 0x000000ff090b2210 */ /* 0x000fe20007ffe0ff */
[----:B------:R-:W-:Y:S01]  /*16a60*/  UIADD3 UR10, -UR21, URZ, URZ ;  /* 0x0000003f150a7290 */ /* 0x000fe2000fffe13f */
[----:B------:R-:W-:Y:S01]  /*16a70*/  R2UR UR25, R10 ;  /* 0x000000000a1972ca */ /* 0x000fe200000e0000 */
[----:B------:R-:W-:Y:S01]  /*16a80*/  VIADD R10, R6, 0x1 ;  /* 0x00000001060a7836 */ /* 0x000fe20000000000 */
[----:B0-----:R-:W-:Y:S01]  /*16a90*/  ISETP.NE.AND P3, PT, R11, R12, PT ;  /* 0x0000000c0b00720c */ /* 0x001fe20003f65270 */
[----:B------:R-:W-:Y:S01]  /*16aa0*/  UIMAD UR20, UR20, UR10, UR7 ;  /* 0x0000000a141472a4 */ /* 0x000fe2000f8e0207 */
[----:B------:R-:W-:-:S02]  /*16ab0*/  R2UR UR11, R2 ;  /* 0x00000000020b72ca */ /* 0x000fc400000e0000 */
[----:B------:R-:W-:Y:S01]  /*16ac0*/  R2UR UR13, R6 ;  /* 0x00000000060d72ca */ /* 0x000fe200000e0000 */
[----:B------:R-:W-:Y:S01]  /*16ad0*/  UIMAD UR19, UR19, UR8, UR22 ;  /* 0x00000008131372a4 */ /* 0x000fe2000f8e0216 */
[----:B------:R-:W-:Y:S01]  /*16ae0*/  SEL R12, RZ, 0x1, P4 ;  /* 0x00000001ff0c7807 */ /* 0x000fe20002000000 */
[----:B------:R-:W-:Y:S01]  /*16af0*/  UIMAD UR20, UR20, UR9, UR23 ;  /* 0x00000009141472a4 */ /* 0x000fe2000f8e0217 */
[----:B------:R-:W-:Y:S01]  /*16b00*/  SEL R9, R11, RZ, P3 ;  /* 0x000000ff0b097207 */ /* 0x000fe20001800000 */
[----:B------:R-:W-:Y:S01]  /*16b10*/  UIADD3 UR8, UR24, 0x20000, URZ ;  /* 0x0002000018087890 */ /* 0x000fe2000fffe03f */
[----:B------:R-:W-:Y:S01]  /*16b20*/  LOP3.LUT R5, R5, R12, RZ, 0x3c, !PT ;  /* 0x0000000c05057212 */ /* 0x000fe200078e3cff */
[----:B------:R-:W-:Y:S01]  /*16b30*/  UPRMT UR7, UR25, 0x5410, URZ ;  /* 0x0000541019077896 */ /* 0x000fe2000800003f */
[----:B------:R-:W-:Y:S01]  /*16b40*/  UMOV UR9, UR17 ;  /* 0x0000001100097c82 */ /* 0x000fe20008000000 */
[----:B------:R-:W-:Y:S01]  /*16b50*/  UMOV UR10, UR18 ;  /* 0x00000012000a7c82 */ /* 0x000fe20008000000 */
[----:B------:R-:W-:-:S06]  /*16b60*/  @P3 IMAD.MOV R10, RZ, RZ, R6 ;  /* 0x000000ffff0a3224 */ /* 0x000fcc00078e0206 */
[----:B------:R0:W-:Y:S01]  /*16b70*/  UTMALDG.4D.IM2COL [UR16], [UR14], UR7 ;  /* 0x000000100e0073b4 */ /* 0x0001e20008058007 */
[----:B------:R-:W-:Y:S01]  /*16b80*/  MOV R6, R10 ;  /* 0x0000000a00067202 */ /* 0x000fe20000000f00 */
[----:B------:R0:W-:Y:S02]  /*16b90*/  UTMALDG.4D.MULTICAST [UR8], [UR30], UR32, desc[UR28] ;  /* 0x00001c081e0073b4 */ /* 0x0001e40008019820 */
[----:B0-----:R-:W-:Y:S05]  /*16ba0*/  @P5 BRA `(.L_x_532) ;  /* 0xfffffff800985947 */ /* 0x001fea000383ffff */
.L_x_528:
[----:B------:R-:W-:Y:S05]  /*16bb0*/  WARPSYNC.ALL ;  /* 0x0000000000007948 */ /* 0x000fea0003800000 */
[----:B------:R-:W-:-:S13]  /*16bc0*/  ELECT P0, URZ, PT ;  /* 0x00000000003f782f */ /* 0x000fda0003800000 */
[----:B------:R-:W-:Y:S05]  /*16bd0*/  @!P0 EXIT ;  /* 0x000000000000894d */ /* 0x000fea0003800000 */
[----:B------:R-:W-:-:S04]  /*16be0*/  ULOP3.LUT UR6, UR6, 0x2, URZ, 0xfc, !UPT ;  /* 0x0000000206067892 */ /* 0x000fc8000f8efc3f */
[----:B------:R-:W-:-:S06]  /*16bf0*/  UISETP.NE.AND UP0, UPT, UR6, 0x3, UPT ;  /* 0x000000030600788c */ /* 0x000fcc000bf05270 */
[----:B------:R-:W-:-:S13]  /*16c00*/  PLOP3.LUT P0, PT, PT, PT, UP0, 0x80, 0x0 ;  /* 0x000000000000781c */ /* 0x000fda0003f0f008 */
[----:B------:R-:W-:Y:S05]  /*16c10*/  @!P0 BRA `(.L_x_533) ;  /* 0x0000000000048947 */ /* 0x000fea0003800000 */
[----:B------:R-:W-:Y:S01]  /*16c20*/  BPT.TRAP 0x1 ;  /* 0x000000040000795c */ /* 0x000fe20000300000 */
.L_x_533:
[----:B------:R-:W0:Y:S01]  /*16c30*/  S2UR UR7, SR_CgaCtaId ;  /* 0x00000000000779c3 */ /* 0x000e220000008800 */
[----:B------:R-:W-:Y:S01]  /*16c40*/  ULOP3.LUT UP0, URZ, UR5, 0x4, URZ, 0xc0, !UPT ;  /* 0x00000004053f7892 */ /* 0x000fe2000f80c03f */
[----:B------:R-:W-:Y:S01]  /*16c50*/  UMOV UR6, 0x400 ;  /* 0x0000040000067882 */ /* 0x000fe20000000000 */
[----:B------:R-:W-:Y:S02]  /*16c60*/  USHF.L.U32 UR4, UR5, 0x3, URZ ;  /* 0x0000000305047899 */ /* 0x000fe4000800063f */
[----:B------:R-:W-:Y:S02]  /*16c70*/  USEL UR8, URZ, 0x1, UP0 ;  /* 0x000000013f087887 */ /* 0x000fe40008000000 */
[----:B------:R-:W-:-:S04]  /*16c80*/  ULOP3.LUT UR5, UR5, 0x3, URZ, 0xc0, !UPT ;  /* 0x0000000305057892 */ /* 0x000fc8000f8ec03f */
[----:B------:R-:W-:-:S05]  /*16c90*/  IMAD.U32 R0, RZ, RZ, UR8 ;  /* 0x00000008ff007e24 */ /* 0x000fca000f8e00ff */
[----:B------:R-:W-:Y:S01]  /*16ca0*/  SHF.L.U32 R0, R0, 0x1f, RZ ;  /* 0x0000001f00007819 */ /* 0x000fe200000006ff */
[----:B0-----:R-:W-:Y:S02]  /*16cb0*/  ULEA UR7, UR7, UR6, 0x18 ;  /* 0x0000000607077291 */ /* 0x001fe4000f8ec03f */
[----:B------:R-:W-:Y:S02]  /*16cc0*/  ULOP3.LUT UR6, UR4, 0x18, URZ, 0xc0, !UPT ;  /* 0x0000001804067892 */ /* 0x000fe4000f8ec03f */
[----:B------:R-:W-:-:S04]  /*16cd0*/  UIADD3 UR4, UR7, 0x30020, URZ ;  /* 0x0003002007047890 */ /* 0x000fc8000fffe03f */
[----:B------:R-:W-:-:S12]  /*16ce0*/  UIADD3 UR6, UR4, UR6, URZ ;  /* 0x0000000604067290 */ /* 0x000fd8000fffe03f */
.L_x_534:
[----:B0-----:R-:W-:-:S04]  /*16cf0*/  IMAD.U32 R3, RZ, RZ, UR6 ;  /* 0x00000006ff037e24 */ /* 0x001fc8000f8e00ff */
[----:B------:R0:W1:Y:S03]  /*16d00*/  SYNCS.PHASECHK.TRANS64.TRYWAIT P0, [R3+URZ], R0 ;  /* 0x00000000030075a7 */ /* 0x000066000800017f */
[----:B-1----:R-:W-:Y:S05]  /*16d10*/  @!P0 NANOSLEEP.SYNCS 0x989680 ;  /* 0x009896800000895d */ /* 0x002fea0003900000 */
[----:B------:R-:W1:Y:S02]  /*16d20*/  @!P0 SYNCS.PHASECHK.TRANS64 P0, [R3+URZ], R0 ;  /* 0x00000000030085a7 */ /* 0x000e64000800007f */
[----:B-1----:R-:W-:Y:S05]  /*16d30*/  @!P0 BRA `(.L_x_534) ;  /* 0xfffffffc00ec8947 */ /* 0x002fea000383ffff */
[----:B------:R-:W-:-:S04]  /*16d40*/  UIADD3 UR5, UR5, 0x1, URZ ;  /* 0x0000000105057890 */ /* 0x000fc8000fffe03f */
[----:B------:R-:W-:Y:S02]  /*16d50*/  UISETP.EQ.XOR UP0, UPT, UR5, 0x4, !UP0 ;  /* 0x000000040500788c */ /* 0x000fe4000c702a70 */
[----:B------:R-:W-:Y:S02]  /*16d60*/  UISETP.NE.AND UP1, UPT, UR5, 0x4, UPT ;  /* 0x000000040500788c */ /* 0x000fe4000bf25270 */
[----:B------:R-:W-:Y:S02]  /*16d70*/  USEL UR6, URZ, 0x1, !UP0 ;  /* 0x000000013f067887 */ /* 0x000fe4000c000000 */
[----:B------:R-:W-:-:S04]  /*16d80*/  USEL UR5, UR5, URZ, UP1 ;  /* 0x0000003f05057287 */ /* 0x000fc80008800000 */
[----:B0-----:R-:W-:Y:S01]  /*16d90*/  IMAD.U32 R0, RZ, RZ, UR6 ;  /* 0x00000006ff007e24 */ /* 0x001fe2000f8e00ff */
[----:B------:R-:W-:-:S04]  /*16da0*/  ULEA UR7, UR5, UR4, 0x3 ;  /* 0x0000000405077291 */ /* 0x000fc8000f8e183f */
[----:B------:R-:W-:-:S08]  /*16db0*/  SHF.L.U32 R0, R0, 0x1f, RZ ;  /* 0x0000001f00007819 */ /* 0x000fd000000006ff */
.L_x_535:
[----:B0-----:R-:W-:-:S04]  /*16dc0*/  IMAD.U32 R3, RZ, RZ, UR7 ;  /* 0x00000007ff037e24 */ /* 0x001fc8000f8e00ff */
[----:B------:R0:W1:Y:S03]  /*16dd0*/  SYNCS.PHASECHK.TRANS64.TRYWAIT P0, [R3+URZ], R0 ;  /* 0x00000000030075a7 */ /* 0x000066000800017f */
[----:B-1----:R-:W-:Y:S05]  /*16de0*/  @!P0 NANOSLEEP.SYNCS 0x989680 ;  /* 0x009896800000895d */ /* 0x002fea0003900000 */
[----:B------:R-:W1:Y:S02]  /*16df0*/  @!P0 SYNCS.PHASECHK.TRANS64 P0, [R3+URZ], R0 ;  /* 0x00000000030085a7 */ /* 0x000e64000800007f */
[----:B-1----:R-:W-:Y:S05]  /*16e00*/  @!P0 BRA `(.L_x_535) ;  /* 0xfffffffc00ec8947 */ /* 0x002fea000383ffff */
[----:B------:R-:W-:-:S04]  /*16e10*/  UIADD3 UR5, UR5, 0x1, URZ ;  /* 0x0000000105057890 */ /* 0x000fc8000fffe03f */
[----:B------:R-:W-:Y:S02]  /*16e20*/  UISETP.EQ.XOR UP0, UPT, UR5, 0x4, UP0 ;  /* 0x000000040500788c */ /* 0x000fe40008702a70 */
[----:B------:R-:W-:Y:S02]  /*16e30*/  UISETP.NE.AND UP1, UPT, UR5, 0x4, UPT ;  /* 0x000000040500788c */ /* 0x000fe4000bf25270 */
[----:B------:R-:W-:Y:S02]  /*16e40*/  USEL UR6, URZ, 0x1, !UP0 ;  /* 0x000000013f067887 */ /* 0x000fe4000c000000 */
[----:B------:R-:W-:-:S04]  /*16e50*/  USEL UR5, UR5, URZ, UP1 ;  /* 0x0000003f05057287 */ /* 0x000fc80008800000 */
[----:B0-----:R-:W-:Y:S01]  /*16e60*/  MOV R0, UR6 ;  /* 0x0000000600007c02 */ /* 0x001fe20008000f00 */
[----:B------:R-:W-:-:S03]  /*16e70*/  ULEA UR7, UR5, UR4, 0x3 ;  /* 0x0000000405077291 */ /* 0x000fc6000f8e183f */
[----:B------:R-:W-:-:S09]  /*16e80*/  SHF.L.U32 R0, R0, 0x1f, RZ ;  /* 0x0000001f00007819 */ /* 0x000fd200000006ff */
.L_x_536:
        /* <DEDUP_REMOVED lines=10> */
[----:B0-----:R-:W-:Y:S01]  /*16f30*/  IMAD.U32 R0, RZ, RZ, UR6 ;  /* 0x00000006ff007e24 */ /* 0x001fe2000f8e00ff */
[----:B------:R-:W-:-:S04]  /*16f40*/  ULEA UR5, UR5, UR4, 0x3 ;  /* 0x0000000405057291 */ /* 0x000fc8000f8e183f */
[----:B------:R-:W-:-:S08]  /*16f50*/  SHF.L.U32 R0, R0, 0x1f, RZ ;  /* 0x0000001f00007819 */ /* 0x000fd000000006ff */
.L_x_537:
[----:B0-----:R-:W-:-:S04]  /*16f60*/  IMAD.U32 R3, RZ, RZ, UR5 ;  /* 0x00000005ff037e24 */ /* 0x001fc8000f8e00ff */
[----:B------:R0:W1:Y:S03]  /*16f70*/  SYNCS.PHASECHK.TRANS64.TRYWAIT P0, [R3+URZ], R0 ;  /* 0x00000000030075a7 */ /* 0x000066000800017f */
[----:B-1----:R-:W-:Y:S05]  /*16f80*/  @!P0 NANOSLEEP.SYNCS 0x989680 ;  /* 0x009896800000895d */ /* 0x002fea0003900000 */
[----:B------:R-:W1:Y:S02]  /*16f90*/  @!P0 SYNCS.PHASECHK.TRANS64 P0, [R3+URZ], R0 ;  /* 0x00000000030085a7 */ /* 0x000e64000800007f */
[----:B-1----:R-:W-:Y:S05]  /*16fa0*/  @P0 EXIT ;  /* 0x000000000000094d */ /* 0x002fea0003800000 */
[----:B------:R-:W-:Y:S05]  /*16fb0*/  BRA `(.L_x_537) ;  /* 0xfffffffc00e87947 */ /* 0x000fea000383ffff */
.L_x_538:
[----:B------:R-:W-:-:S00]  /*16fc0*/  BRA `(.L_x_538) ;  /* 0xfffffffc00fc7947 */ /* 0x000fc0000383ffff */
[----:B------:R-:W-:-:S00]  /*16fd0*/  NOP ;  /* 0x0000000000007918 */ /* 0x000fc00000000000 */
        /* <DEDUP_REMOVED lines=10> */
.L_x_539:


//--------------------- .nv.shared._ZN7cutlass13device_kernelINS_4conv6kernel13ConvUniversalINS1_16ConvProblemShapeILNS1_8OperatorE0ELi2EEENS1_10collective14CollectiveConvINS1_46MainloopSm90TmaGmmaWarpSpecializedImplicitGemmILS5_0ELi4ELi2EN4cute5tupleIJNSA_1CILi2EEENSC_ILi1EEESE_EEENS1_36KernelImplicitTmaWarpSpecializedSm90ELi1EEENSB_IJNSC_ILi256EEENSC_ILi128EEENSB_IJNSC_ILi64EEEEEEEEENS_10bfloat16_tESN_NSA_8TiledMMAINSA_8MMA_AtomIJNSA_4SM904GMMA28MMA_64x128x16_F32BF16BF16_SSILNSR_5MajorE0ELST_0ELNSR_7ScaleInE1ELSU_1EEEEEENSA_6LayoutINSB_IJSE_SE_SE_EEENSB_IJNSC_ILi0EEESZ_SZ_EEEEENSB_IJNSA_10UnderscoreES12_S12_EEEEENS7_6detail26Sm90ImplicitGemmTileTraitsINSA_20SM90_TMA_LOAD_IM2COLENSA_14ComposedLayoutINSA_7SwizzleILi3ELi4ELi3EEENSA_18smem_ptr_flag_bitsILi16EEENSX_INSB_IJNSB_IJNSC_ILi8EEENSC_ILi32EEEEEENSB_IJSK_SE_EEENSB_IJSE_NSC_ILi4EEEEEEEEENSB_IJNSB_IJSK_NSC_ILi512EEEEEENSB_IJSE_SZ_EEENSB_IJSZ_NSC_ILi16384EEEEEEEEEEEEEvEENS16_INSA_23SM90_TMA_LOAD_MULTICASTENS18_IS1A_S1C_NSX_INSB_IJNSB_IJS1D_NSC_ILi16EEEEEES1G_S1I_EEENSB_IJS1L_S1M_NSB_IJSZ_NSC_ILi8192EEEEEEEEEEEEEvEEEENS_8epilogue10collective6detail29Sm90TmaWarpSpecializedAdapterINS25_15DefaultEpilogueISN_NSB_IJNSB_IJlllEEESE_SZ_EEES2A_NS24_6thread17LinearCombinationISN_Li1EffLNS2B_9ScaleType4KindE0ELNS_15FloatRoundStyleE2ESN_EENS_4gemm15EpilogueDefaultEEEEEvvEEEEvNT_6ParamsE --------------------------
	.section	.nv.shared._ZN7cutlass13device_kernelINS_4conv6kernel13ConvUniversalINS1_16ConvProblemShapeILNS1_8OperatorE0ELi2EEENS1_10collective14CollectiveConvINS1_46MainloopSm90TmaGmmaWarpSpecializedImplicitGemmILS5_0ELi4ELi2EN4cute5tupleIJNSA_1CILi2EEENSC_ILi1EEESE_EEENS1_36KernelImplicitTmaWarpSpecializedSm90ELi1EEENSB_IJNSC_ILi256EEENSC_ILi128EEENSB_IJNSC_ILi64EEEEEEEEENS_10bfloat16_tESN_NSA_8TiledMMAINSA_8MMA_AtomIJNSA_4SM904GMMA28MMA_64x128x16_F32BF16BF16_SSILNSR_5MajorE0ELST_0ELNSR_7ScaleInE1ELSU_1EEEEEENSA_6LayoutINSB_IJSE_SE_SE_EEENSB_IJNSC_ILi0EEESZ_SZ_EEEEENSB_IJNSA_10UnderscoreES12_S12_EEEEENS7_6detail26Sm90ImplicitGemmTileTraitsINSA_20SM90_TMA_LOAD_IM2COLENSA_14ComposedLayoutINSA_7SwizzleILi3ELi4ELi3EEENSA_18smem_ptr_flag_bitsILi16EEENSX_INSB_IJNSB_IJNSC_ILi8EEENSC_ILi32EEEEEENSB_IJSK_SE_EEENSB_IJSE_NSC_ILi4EEEEEEEEENSB_IJNSB_IJSK_NSC_ILi512EEEEEENSB_IJSE_SZ_EEENSB_IJSZ_NSC_ILi16384EEEEEEEEEEEEEvEENS16_INSA_23SM90_TMA_LOAD_MULTICASTENS18_IS1A_S1C_NSX_INSB_IJNSB_IJS1D_NSC_ILi16EEEEEES1G_S1I_EEENSB_IJS1L_S1M_NSB_IJSZ_NSC_ILi8192EEEEEEEEEEEEEvEEEENS_8epilogue10collective6detail29Sm90TmaWarpSpecializedAdapterINS25_15DefaultEpilogueISN_NSB_IJNSB_IJlllEEESE_SZ_EEES2A_NS24_6thread17LinearCombinationISN_Li1EffLNS2B_9ScaleType4KindE0ELNS_15FloatRoundStyleE2ESN_EENS_4gemm15EpilogueDefaultEEEEEvvEEEEvNT_6ParamsE,"aw",@nobits
	.sectionflags	@""
	.align	16
	.zero		1024


//--------------------- .nv.shared.reserved.0     --------------------------
	.section	.nv.shared.reserved.0,"aw",@nobits
	.weak		__nv_reservedSMEM_offset_0_alias
	.size		__nv_reservedSMEM_offset_0_alias, 0, 0
	.other		__nv_reservedSMEM_offset_0_alias,@"STO_CUDA_RESERVED_SHARED STV_DEFAULT"
__nv_reservedSMEM_offset_0_alias:
	.zero		0


//--------------------- .nv.global                --------------------------
	.section	.nv.global,"aw",@nobits
.nv.global:
	.type		_ZN39_INTERNAL_39cc237c_4_k_cu_9e90faea_39954cute1_E,@object
	.size		_ZN39_INTERNAL_39cc237c_4_k_cu_9e90faea_39954cute1_E,(_ZN39_INTERNAL_39cc237c_4_k_cu_9e90faea_39954cuda3std3__45__cpo6cbeginE - _ZN39_INTERNAL_39cc237c_4_k_cu_9e90faea_39954cute1_E)
_ZN39_INTERNAL_39cc237c_4_k_cu_9e90faea_39954cute1_E:
	.zero		1
	.type		_ZN39_INTERNAL_39cc237c_4_k_cu_9e90faea_39954cuda3std3__45__cpo6cbeginE,@object
	.size		_ZN39_INTERNAL_39cc237c_4_k_cu_9e90faea_39954cuda3std3__45__cpo6cbeginE,(_ZN39_INTERNAL_39cc237c_4_k_cu_9e90faea_39954cuda3std3__48in_placeE - _ZN39_INTERNAL_39cc237c_4_k_cu_9e90faea_39954cuda3std3__45__cpo6cbeginE)
_ZN39_INTERNAL_39cc237c_4_k_cu_9e90faea_39954cuda3std3__45__cpo6cbeginE:
	.zero		1
	.type		_ZN39_INTERNAL_39cc237c_4_k_cu_9e90faea_39954cuda3std3__48in_placeE,@object
	.size		_ZN39_INTERNAL_39cc237c_4_k_cu_9e90faea_39954cuda3std3__48in_placeE,(_ZN39_INTERNAL_39cc237c_4_k_cu_9e90faea_39954cuda3std6ranges3__45__cpo9iter_moveE - _ZN39_INTERNAL_39cc237c_4_k_cu_9e90faea_39954cuda3std3__48in_placeE)
_ZN39_INTERNAL_39cc237c_4_k_cu_9e90faea_39954cuda3std3__48in_placeE:
	.zero		1
	.type		_ZN39_INTERNAL_39cc237c_4_k_cu_9e90faea_39954cuda3std6ranges3__45__cpo9iter_moveE,@object
	.size		_ZN39_INTERNAL_39cc237c_4_k_cu_9e90faea_39954cuda3std6ranges3__45__cpo9iter_moveE,(_ZN39_INTERNAL_39cc237c_4_k_cu_9e90faea_39954cuda3std3__45__cpo5beginE - _ZN39_INTERNAL_39cc237c_4_k_cu_9e90faea_39954cuda3std6ranges3__45__cpo9iter_moveE)
_ZN39_INTERNAL_39cc237c_4_k_cu_9e90faea_39954cuda3std6ranges3__45__cpo9iter_moveE:
	.zero		1
	.type		_ZN39_INTERNAL_39cc237c_4_k_cu_9e90faea_39954cuda3std3__45__cpo5beginE,@object
	.size		_ZN39_INTERNAL_39cc237c_4_k_cu_9e90faea_39954cuda3std3__45__cpo5beginE,(_ZN39_INTERNAL_39cc237c_4_k_cu_9e90faea_39954cuda3std3__441_GLOBAL__N__39cc237c_4_k_cu_9e90faea_39956ignoreE - _ZN39_INTERNAL_39cc237c_4_k_cu_9e90faea_39954cuda3std3__45__cpo5beginE)
_ZN39_INTERNAL_39cc237c_4_k_cu_9e90faea_39954cuda3std3__45__cpo5beginE:
	.zero		1
	.type		_ZN39_INTERNAL_39cc237c_4_k_cu_9e90faea_39954cuda3std3__441_GLOBAL__N__39cc237c_4_k_cu_9e90faea_39956ignoreE,@object
	.size		_ZN39_INTERNAL_39cc237c_4_k_cu_9e90faea_39954cuda3std3__441_GLOBAL__N__39cc237c_4_k_cu_9e90faea_39956ignoreE,(_ZN39_INTERNAL_39cc237c_4_k_cu_9e90faea_39954cute7productE - _ZN39_INTERNAL_39cc237c_4_k_cu_9e90faea_39954cuda3std3__441_GLOBAL__N__39cc237c_4_k_cu_9e90faea_39956ignoreE)
_ZN39_INTERNAL_39cc237c_4_k_cu_9e90faea_39954cuda3std3__441_GLOBAL__N__39cc237c_4_k_cu_9e90faea_39956ignoreE:
	.zero		1
	.type		_ZN39_INTERNAL_39cc237c_4_k_cu_9e90faea_39954cute7productE,@object
	.size		_ZN39_INTERNAL_39cc237c_4_k_cu_9e90faea_39954cute7productE,(_ZN39_INTERNAL_39cc237c_4_k_cu_9e90faea_39954cuda3std3__45__cpo3endE - _ZN39_INTERNAL_39cc237c_4_k_cu_9e90faea_39954cute7productE)
_ZN39_INTERNAL_39cc237c_4_k_cu_9e90faea_39954cute7productE:
	.zero		1
	.type		_ZN39_INTERNAL_39cc237c_4_k_cu_9e90faea_39954cuda3std3__45__cpo3endE,@object
	.size		_ZN39_INTERNAL_39cc237c_4_k_cu_9e90faea_39954cuda3std3__45__cpo3endE,(_ZN39_INTERNAL_39cc237c_4_k_cu_9e90faea_39954cuda3std3__419piecewise_constructE - _ZN39_INTERNAL_39cc237c_4_k_cu_9e90faea_39954cuda3std3__45__cpo3endE)
_ZN39_INTERNAL_39cc237c_4_k_cu_9e90faea_39954cuda3std3__45__cpo3endE:
	.zero		1
	.type		_ZN39_INTERNAL_39cc237c_4_k_cu_9e90faea_39954cuda3std3__419piecewise_constructE,@object
	.size		_ZN39_INTERNAL_39cc237c_4_k_cu_9e90faea_39954cuda3std3__419piecewise_constructE,(_ZN39_INTERNAL_39cc237c_4_k_cu_9e90faea_39954cuda3std3__45__cpo4cendE - _ZN39_INTERNAL_39cc237c_4_k_cu_9e90faea_39954cuda3std3__419piecewise_constructE)
_ZN39_INTERNAL_39cc237c_4_k_cu_9e90faea_39954cuda3std3__419piecewise_constructE:
	.zero		1
	.type		_ZN39_INTERNAL_39cc237c_4_k_cu_9e90faea_39954cuda3std3__45__cpo4cendE,@object
	.size		_ZN39_INTERNAL_39cc237c_4_k_cu_9e90faea_39954cuda3std3__45__cpo4cendE,(_ZN39_INTERNAL_39cc237c_4_k_cu_9e90faea_39954cuda3std6ranges3__45__cpo4swapE - _ZN39_INTERNAL_39cc237c_4_k_cu_9e90faea_39954cuda3std3__45__cpo4cendE)
_ZN39_INTERNAL_39cc237c_4_k_cu_9e90faea_39954cuda3std3__45__cpo4cendE:
	.zero		1
	.type		_ZN39_INTERNAL_39cc237c_4_k_cu_9e90faea_39954cuda3std6ranges3__45__cpo4swapE,@object
	.size		_ZN39_INTERNAL_39cc237c_4_k_cu_9e90faea_39954cuda3std6ranges3__45__cpo4swapE,(.L_7 - _ZN39_INTERNAL_39cc237c_4_k_cu_9e90faea_39954cuda3std6ranges3__45__cpo4swapE)
_ZN39_INTERNAL_39cc237c_4_k_cu_9e90faea_39954cuda3std6ranges3__45__cpo4swapE:
	.zero		1
.L_7:


//--------------------- .nv.constant0._ZN7cutlass13device_kernelINS_4conv6kernel13ConvUniversalINS1_16ConvProblemShapeILNS1_8OperatorE0ELi2EEENS1_10collective14CollectiveConvINS1_46MainloopSm90TmaGmmaWarpSpecializedImplicitGemmILS5_0ELi4ELi2EN4cute5tupleIJNSA_1CILi2EEENSC_ILi1EEESE_EEENS1_36KernelImplicitTmaWarpSpecializedSm90ELi1EEENSB_IJNSC_ILi256EEENSC_ILi128EEENSB_IJNSC_ILi64EEEEEEEEENS_10bfloat16_tESN_NSA_8TiledMMAINSA_8MMA_AtomIJNSA_4SM904GMMA28MMA_64x128x16_F32BF16BF16_SSILNSR_5MajorE0ELST_0ELNSR_7ScaleInE1ELSU_1EEEEEENSA_6LayoutINSB_IJSE_SE_SE_EEENSB_IJNSC_ILi0EEESZ_SZ_EEEEENSB_IJNSA_10UnderscoreES12_S12_EEEEENS7_6detail26Sm90ImplicitGemmTileTraitsINSA_20SM90_TMA_LOAD_IM2COLENSA_14ComposedLayoutINSA_7SwizzleILi3ELi4ELi3EEENSA_18smem_ptr_flag_bitsILi16EEENSX_INSB_IJNSB_IJNSC_ILi8EEENSC_ILi32EEEEEENSB_IJSK_SE_EEENSB_IJSE_NSC_ILi4EEEEEEEEENSB_IJNSB_IJSK_NSC_ILi512EEEEEENSB_IJSE_SZ_EEENSB_IJSZ_NSC_ILi16384EEEEEEEEEEEEEvEENS16_INSA_23SM90_TMA_LOAD_MULTICASTENS18_IS1A_S1C_NSX_INSB_IJNSB_IJS1D_NSC_ILi16EEEEEES1G_S1I_EEENSB_IJS1L_S1M_NSB_IJSZ_NSC_ILi8192EEEEEEEEEEEEEvEEEENS_8epilogue10collective6detail29Sm90TmaWarpSpecializedAdapterINS25_15DefaultEpilogueISN_NSB_IJNSB_IJlllEEESE_SZ_EEES2A_NS24_6thread17LinearCombinationISN_Li1EffLNS2B_9ScaleType4KindE0ELNS_15FloatRoundStyleE2ESN_EENS_4gemm15EpilogueDefaultEEEEEvvEEEEvNT_6ParamsE --------------------------
	.section	.nv.constant0._ZN7cutlass13device_kernelINS_4conv6kernel13ConvUniversalINS1_16ConvProblemShapeILNS1_8OperatorE0ELi2EEENS1_10collective14CollectiveConvINS1_46MainloopSm90TmaGmmaWarpSpecializedImplicitGemmILS5_0ELi4ELi2EN4cute5tupleIJNSA_1CILi2EEENSC_ILi1EEESE_EEENS1_36KernelImplicitTmaWarpSpecializedSm90ELi1EEENSB_IJNSC_ILi256EEENSC_ILi128EEENSB_IJNSC_ILi64EEEEEEEEENS_10bfloat16_tESN_NSA_8TiledMMAINSA_8MMA_AtomIJNSA_4SM904GMMA28MMA_64x128x16_F32BF16BF16_SSILNSR_5MajorE0ELST_0ELNSR_7ScaleInE1ELSU_1EEEEEENSA_6LayoutINSB_IJSE_SE_SE_EEENSB_IJNSC_ILi0EEESZ_SZ_EEEEENSB_IJNSA_10UnderscoreES12_S12_EEEEENS7_6detail26Sm90ImplicitGemmTileTraitsINSA_20SM90_TMA_LOAD_IM2COLENSA_14ComposedLayoutINSA_7SwizzleILi3ELi4ELi3EEENSA_18smem_ptr_flag_bitsILi16EEENSX_INSB_IJNSB_IJNSC_ILi8EEENSC_ILi32EEEEEENSB_IJSK_SE_EEENSB_IJSE_NSC_ILi4EEEEEEEEENSB_IJNSB_IJSK_NSC_ILi512EEEEEENSB_IJSE_SZ_EEENSB_IJSZ_NSC_ILi16384EEEEEEEEEEEEEvEENS16_INSA_23SM90_TMA_LOAD_MULTICASTENS18_IS1A_S1C_NSX_INSB_IJNSB_IJS1D_NSC_ILi16EEEEEES1G_S1I_EEENSB_IJS1L_S1M_NSB_IJSZ_NSC_ILi8192EEEEEEEEEEEEEvEEEENS_8epilogue10collective6detail29Sm90TmaWarpSpecializedAdapterINS25_15DefaultEpilogueISN_NSB_IJNSB_IJlllEEESE_SZ_EEES2A_NS24_6thread17LinearCombinationISN_Li1EffLNS2B_9ScaleType4KindE0ELNS_15FloatRoundStyleE2ESN_EENS_4gemm15EpilogueDefaultEEEEEvvEEEEvNT_6ParamsE,"a",@progbits
	.sectionflags	@""
	.align	4
.nv.constant0._ZN7cutlass13device_kernelINS_4conv6kernel13ConvUniversalINS1_16ConvProblemShapeILNS1_8OperatorE0ELi2EEENS1_10collective14CollectiveConvINS1_46MainloopSm90TmaGmmaWarpSpecializedImplicitGemmILS5_0ELi4ELi2EN4cute5tupleIJNSA_1CILi2EEENSC_ILi1EEESE_EEENS1_36KernelImplicitTmaWarpSpecializedSm90ELi1EEENSB_IJNSC_ILi256EEENSC_ILi128EEENSB_IJNSC_ILi64EEEEEEEEENS_10bfloat16_tESN_NSA_8TiledMMAINSA_8MMA_AtomIJNSA_4SM904GMMA28MMA_64x128x16_F32BF16BF16_SSILNSR_5MajorE0ELST_0ELNSR_7ScaleInE1ELSU_1EEEEEENSA_6LayoutINSB_IJSE_SE_SE_EEENSB_IJNSC_ILi0EEESZ_SZ_EEEEENSB_IJNSA_10UnderscoreES12_S12_EEEEENS7_6detail26Sm90ImplicitGemmTileTraitsINSA_20SM90_TMA_LOAD_IM2COLENSA_14ComposedLayoutINSA_7SwizzleILi3ELi4ELi3EEENSA_18smem_ptr_flag_bitsILi16EEENSX_INSB_IJNSB_IJNSC_ILi8EEENSC_ILi32EEEEEENSB_IJSK_SE_EEENSB_IJSE_NSC_ILi4EEEEEEEEENSB_IJNSB_IJSK_NSC_ILi512EEEEEENSB_IJSE_SZ_EEENSB_IJSZ_NSC_ILi16384EEEEEEEEEEEEEvEENS16_INSA_23SM90_TMA_LOAD_MULTICASTENS18_IS1A_S1C_NSX_INSB_IJNSB_IJS1D_NSC_ILi16EEEEEES1G_S1I_EEENSB_IJS1L_S1M_NSB_IJSZ_NSC_ILi8192EEEEEEEEEEEEEvEEEENS_8epilogue10collective6detail29Sm90TmaWarpSpecializedAdapterINS25_15DefaultEpilogueISN_NSB_IJNSB_IJlllEEESE_SZ_EEES2A_NS24_6thread17LinearCombinationISN_Li1EffLNS2B_9ScaleType4KindE0ELNS_15FloatRoundStyleE2ESN_EENS_4gemm15EpilogueDefaultEEEEEvvEEEEvNT_6ParamsE:
	.zero		1536


//--------------------- SYMBOLS --------------------------

	.type		.nv.reservedSmem.offset0,@object
	.size		.nv.reservedSmem.offset0,0x4
